def matmul_kernel(
    a_ptr,
    b_ptr,
    c_ptr,
    M,
    N,
    K,
    stride_am,
    stride_ak,
    stride_bk,
    stride_bn,
    stride_cm,
    stride_cn,
    BLOCK_M: tl.constexpr,
    BLOCK_N: tl.constexpr,
    BLOCK_K: tl.constexpr,
    GROUP_M: tl.constexpr,
):
    pid = tl.program_id(axis=0)
    num_pid_m = tl.cdiv(M, BLOCK_M)
    num_pid_n = tl.cdiv(N, BLOCK_N)
    num_pid_in_group = GROUP_M * num_pid_n
    group_id = pid // num_pid_in_group
    first_pid_m = group_id * GROUP_M
    group_size_m = min(num_pid_m - first_pid_m, GROUP_M)
    pid_m = first_pid_m + ((pid % num_pid_in_group) % group_size_m)
    pid_n = (pid % num_pid_in_group) // group_size_m

    offs_am = (pid_m * BLOCK_M + tl.arange(0, BLOCK_M)) % M
    offs_bn = (pid_n * BLOCK_N + tl.arange(0, BLOCK_N)) % N
    offs_k = tl.arange(0, BLOCK_K)
    a_ptrs = a_ptr + offs_am[:, None] * stride_am + offs_k[None, :] * stride_ak
    b_ptrs = b_ptr + offs_k[:, None] * stride_bk + offs_bn[None, :] * stride_bn

    acc = tl.zeros((BLOCK_M, BLOCK_N), dtype=tl.float32)
    for kk in range(0, tl.cdiv(K, BLOCK_K)):
        a = tl.load(a_ptrs, mask=offs_k[None, :] < K - kk * BLOCK_K, other=0.0)
        b = tl.load(b_ptrs, mask=offs_k[:, None] < K - kk * BLOCK_K, other=0.0)
        acc = tl.dot(a, b, acc)
        a_ptrs += BLOCK_K * stride_ak
        b_ptrs += BLOCK_K * stride_bk

    c = acc.to(c_ptr.dtype.element_ty)
    offs_cm = pid_m * BLOCK_M + tl.arange(0, BLOCK_M)
    offs_cn = pid_n * BLOCK_N + tl.arange(0, BLOCK_N)
    c_ptrs = c_ptr + offs_cm[:, None] * stride_cm + offs_cn[None, :] * stride_cn
    mask = (offs_cm[:, None] < M) & (offs_cn[None, :] < N)
    tl.store(c_ptrs, c, mask=mask)

# config = {"BLOCK_K": 64, "BLOCK_M": 128, "BLOCK_N": 16, "GROUP_M": 8, "arch": "sm_90", "dtype": "fp8e4m3", "num_ctas": 1, "num_stages": 2, "num_warps": 8}
# arch = sm_90


// ===== COMPILED SASS (sm_90a) =====

	.target	sm_90a

	.elftype	@"ET_EXEC"


//--------------------- .note.nv.tkinfo           --------------------------
	.section	.note.nv.tkinfo,"",@"SHT_NOTE"
	.sectionflags	@"SHF_NOTE_NV_TKINFO"
	.tkinfo
        /*0018*/ 	.word	0x00000002
        /*0030*/ 	.string	""
        /*0030*/ 	.string	"ptxas"
        /*0030*/ 	.string	"Cuda compilation tools, release 13.0, V13.0.88"
        /*0030*/ 	.string	"Build cuda_13.0.r13.0/compiler.36424714_0"
        /*0030*/ 	.string	"-v  -suppress-debug-info  -lineinfo  -arch sm_90a "



//--------------------- .note.nv.cuinfo           --------------------------
	.section	.note.nv.cuinfo,"",@"SHT_NOTE"
	.sectionflags	@"SHF_NOTE_NV_CUINFO"
        /*0018*/ 	.short	0x0002
        /*001a*/ 	.short	0x005a
        /*001c*/ 	.short	0x0082
	.zero		2


//--------------------- .nv.info                  --------------------------
	.section	.nv.info,"",@"SHT_CUDA_INFO"
	.align	4


	//----- nvinfo : EIATTR_REGCOUNT
	.align		4
        /*0000*/ 	.byte	0x04, 0x2f
        /*0002*/ 	.short	(.L_1 - .L_0)
	.align		4
.L_0:
        /*0004*/ 	.word	index@(matmul_kernel)
        /*0008*/ 	.word	0x0000009c


	//----- nvinfo : EIATTR_FRAME_SIZE
	.align		4
.L_1:
        /*000c*/ 	.byte	0x04, 0x11
        /*000e*/ 	.short	(.L_3 - .L_2)
	.align		4
.L_2:
        /*0010*/ 	.word	index@(matmul_kernel)
        /*0014*/ 	.word	0x00000000


	//----- nvinfo : EIATTR_MIN_STACK_SIZE
	.align		4
.L_3:
        /*0018*/ 	.byte	0x04, 0x12
        /*001a*/ 	.short	(.L_5 - .L_4)
	.align		4
.L_4:
        /*001c*/ 	.word	index@(matmul_kernel)
        /*0020*/ 	.word	0x00000000
.L_5:


//--------------------- .nv.compat                --------------------------
	.section	.nv.compat,"",@"SHT_CUDA_COMPAT_INFO"
	.align	4
        /*0000*/ 	.byte	0x02, 0x09, 0x01, 0x00, 0x02, 0x02, 0x04, 0x00, 0x02, 0x05, 0x05, 0x00, 0x03, 0x07, 0x01, 0x01
        /*0010*/ 	.byte	0x02, 0x03, 0x00, 0x00, 0x02, 0x06, 0x01, 0x00, 0x04, 0x0b, 0x08, 0x00, 0x00, 0x00, 0x00, 0x00
        /*0020*/ 	.byte	0x00, 0x00, 0x00, 0x00


//--------------------- .nv.info.matmul_kernel    --------------------------
	.section	.nv.info.matmul_kernel,"",@"SHT_CUDA_INFO"
	.sectionflags	@""
	.align	4


	//----- nvinfo : EIATTR_CUDA_API_VERSION
	.align		4
        /*0000*/ 	.byte	0x04, 0x37
        /*0002*/ 	.short	(.L_7 - .L_6)
.L_6:
        /*0004*/ 	.word	0x00000082


	//----- nvinfo : EIATTR_KPARAM_INFO
	.align		4
.L_7:
        /*0008*/ 	.byte	0x04, 0x17
        /*000a*/ 	.short	(.L_9 - .L_8)
.L_8:
        /*000c*/ 	.word	0x00000000
        /*0010*/ 	.short	0x000d
        /*0012*/ 	.short	0x0048
        /*0014*/ 	.byte	0x00, 0xf4, 0x21, 0x00


	//----- nvinfo : EIATTR_KPARAM_INFO
	.align		4
.L_9:
        /*0018*/ 	.byte	0x04, 0x17
        /*001a*/ 	.short	(.L_11 - .L_10)
.L_10:
        /*001c*/ 	.word	0x00000000
        /*0020*/ 	.short	0x000c
        /*0022*/ 	.short	0x0040
        /*0024*/ 	.byte	0x00, 0xf4, 0x21, 0x00


	//----- nvinfo : EIATTR_KPARAM_INFO
	.align		4
.L_11:
        /*0028*/ 	.byte	0x04, 0x17
        /*002a*/ 	.short	(.L_13 - .L_12)
.L_12:
        /*002c*/ 	.word	0x00000000
        /*0030*/ 	.short	0x000b
        /*0032*/ 	.short	0x0038
        /*0034*/ 	.byte	0x00, 0xf0, 0x11, 0x00


	//----- nvinfo : EIATTR_KPARAM_INFO
	.align		4
.L_13:
        /*0038*/ 	.byte	0x04, 0x17
        /*003a*/ 	.short	(.L_15 - .L_14)
.L_14:
        /*003c*/ 	.word	0x00000000
        /*0040*/ 	.short	0x000a
        /*0042*/ 	.short	0x0034
        /*0044*/ 	.byte	0x00, 0xf0, 0x11, 0x00


	//----- nvinfo : EIATTR_KPARAM_INFO
	.align		4
.L_15:
        /*0048*/ 	.byte	0x04, 0x17
        /*004a*/ 	.short	(.L_17 - .L_16)
.L_16:
        /*004c*/ 	.word	0x00000000
        /*0050*/ 	.short	0x0009
        /*0052*/ 	.short	0x0030
        /*0054*/ 	.byte	0x00, 0xf0, 0x11, 0x00


	//----- nvinfo : EIATTR_KPARAM_INFO
	.align		4
.L_17:
        /*0058*/ 	.byte	0x04, 0x17
        /*005a*/ 	.short	(.L_19 - .L_18)
.L_18:
        /*005c*/ 	.word	0x00000000
        /*0060*/ 	.short	0x0008
        /*0062*/ 	.short	0x002c
        /*0064*/ 	.byte	0x00, 0xf0, 0x11, 0x00


	//----- nvinfo : EIATTR_KPARAM_INFO
	.align		4
.L_19:
        /*0068*/ 	.byte	0x04, 0x17
        /*006a*/ 	.short	(.L_21 - .L_20)
.L_20:
        /*006c*/ 	.word	0x00000000
        /*0070*/ 	.short	0x0007
        /*0072*/ 	.short	0x0028
        /*0074*/ 	.byte	0x00, 0xf0, 0x11, 0x00


	//----- nvinfo : EIATTR_KPARAM_INFO
	.align		4
.L_21:
        /*0078*/ 	.byte	0x04, 0x17
        /*007a*/ 	.short	(.L_23 - .L_22)
.L_22:
        /*007c*/ 	.word	0x00000000
        /*0080*/ 	.short	0x0006
        /*0082*/ 	.short	0x0024
        /*0084*/ 	.byte	0x00, 0xf0, 0x11, 0x00


	//----- nvinfo : EIATTR_KPARAM_INFO
	.align		4
.L_23:
        /*0088*/ 	.byte	0x04, 0x17
        /*008a*/ 	.short	(.L_25 - .L_24)
.L_24:
        /*008c*/ 	.word	0x00000000
        /*0090*/ 	.short	0x0005
        /*0092*/ 	.short	0x0020
        /*0094*/ 	.byte	0x00, 0xf0, 0x11, 0x00


	//----- nvinfo : EIATTR_KPARAM_INFO
	.align		4
.L_25:
        /*0098*/ 	.byte	0x04, 0x17
        /*009a*/ 	.short	(.L_27 - .L_26)
.L_26:
        /*009c*/ 	.word	0x00000000
        /*00a0*/ 	.short	0x0004
        /*00a2*/ 	.short	0x001c
        /*00a4*/ 	.byte	0x00, 0xf0, 0x11, 0x00


	//----- nvinfo : EIATTR_KPARAM_INFO
	.align		4
.L_27:
        /*00a8*/ 	.byte	0x04, 0x17
        /*00aa*/ 	.short	(.L_29 - .L_28)
.L_28:
        /*00ac*/ 	.word	0x00000000
        /*00b0*/ 	.short	0x0003
        /*00b2*/ 	.short	0x0018
        /*00b4*/ 	.byte	0x00, 0xf0, 0x11, 0x00


	//----- nvinfo : EIATTR_KPARAM_INFO
	.align		4
.L_29:
        /*00b8*/ 	.byte	0x04, 0x17
        /*00ba*/ 	.short	(.L_31 - .L_30)
.L_30:
        /*00bc*/ 	.word	0x00000000
        /*00c0*/ 	.short	0x0002
        /*00c2*/ 	.short	0x0010
        /*00c4*/ 	.byte	0x00, 0xf4, 0x21, 0x00


	//----- nvinfo : EIATTR_KPARAM_INFO
	.align		4
.L_31:
        /*00c8*/ 	.byte	0x04, 0x17
        /*00ca*/ 	.short	(.L_33 - .L_32)
.L_32:
        /*00cc*/ 	.word	0x00000000
        /*00d0*/ 	.short	0x0001
        /*00d2*/ 	.short	0x0008
        /*00d4*/ 	.byte	0x00, 0xf4, 0x21, 0x00


	//----- nvinfo : EIATTR_KPARAM_INFO
	.align		4
.L_33:
        /*00d8*/ 	.byte	0x04, 0x17
        /*00da*/ 	.short	(.L_35 - .L_34)
.L_34:
        /*00dc*/ 	.word	0x00000000
        /*00e0*/ 	.short	0x0000
        /*00e2*/ 	.short	0x0000
        /*00e4*/ 	.byte	0x00, 0xf4, 0x21, 0x00


	//----- nvinfo : EIATTR_SPARSE_MMA_MASK
	.align		4
.L_35:
        /*00e8*/ 	.byte	0x03, 0x50
        /*00ea*/ 	.short	0x0000


	//----- nvinfo : EIATTR_MAXREG_COUNT
	.align		4
        /*00ec*/ 	.byte	0x03, 0x1b
        /*00ee*/ 	.short	0x00ff


	//----- nvinfo : EIATTR_NUM_BARRIERS
	.align		4
        /*00f0*/ 	.byte	0x02, 0x4c
        /*00f2*/ 	.byte	0x01
	.zero		1


	//----- nvinfo : EIATTR_MERCURY_ISA_VERSION
	.align		4
        /*00f4*/ 	.byte	0x03, 0x5f
        /*00f6*/ 	.short	0x0101


	//----- nvinfo : EIATTR_EXIT_INSTR_OFFSETS
	.align		4
        /*00f8*/ 	.byte	0x04, 0x1c
        /*00fa*/ 	.short	(.L_37 - .L_36)


	//   ....[0]....
.L_36:
        /*00fc*/ 	.word	0x000027a0


	//   ....[1]....
        /*0100*/ 	.word	0x000027d0


	//----- nvinfo : EIATTR_REQNTID
	.align		4
.L_37:
        /*0104*/ 	.byte	0x04, 0x10
        /*0106*/ 	.short	(.L_39 - .L_38)
.L_38:
        /*0108*/ 	.word	0x00000100
        /*010c*/ 	.word	0x00000001
        /*0110*/ 	.word	0x00000001


	//----- nvinfo : EIATTR_CBANK_PARAM_SIZE
	.align		4
.L_39:
        /*0114*/ 	.byte	0x03, 0x19
        /*0116*/ 	.short	0x0050


	//----- nvinfo : EIATTR_PARAM_CBANK
	.align		4
        /*0118*/ 	.byte	0x04, 0x0a
        /*011a*/ 	.short	(.L_41 - .L_40)
	.align		4
.L_40:
        /*011c*/ 	.word	index@(.nv.constant0.matmul_kernel)
        /*0120*/ 	.short	0x0210
        /*0122*/ 	.short	0x0050


	//----- nvinfo : EIATTR_SW_WAR
	.align		4
.L_41:
        /*0124*/ 	.byte	0x04, 0x36
        /*0126*/ 	.short	(.L_43 - .L_42)
.L_42:
        /*0128*/ 	.word	0x00000008
.L_43:


//--------------------- .nv.callgraph             --------------------------
	.section	.nv.callgraph,"",@"SHT_CUDA_CALLGRAPH"
	.align	4
	.sectionentsize	8
	.align		4
        /*0000*/ 	.word	0x00000000
	.align		4
        /*0004*/ 	.word	0xffffffff
	.align		4
        /*0008*/ 	.word	0x00000000
	.align		4
        /*000c*/ 	.word	0xfffffffe
	.align		4
        /*0010*/ 	.word	0x00000000
	.align		4
        /*0014*/ 	.word	0xfffffffd
	.align		4
        /*0018*/ 	.word	0x00000000
	.align		4
        /*001c*/ 	.word	0xfffffffc


//--------------------- .text.matmul_kernel       --------------------------
	.section	.text.matmul_kernel,"ax",@progbits
	.align	128
        .global         matmul_kernel
        .type           matmul_kernel,@function
        .size           matmul_kernel,(.L_x_3 - matmul_kernel)
        .other          matmul_kernel,@"STO_CUDA_ENTRY STV_DEFAULT"
matmul_kernel:
.text.matmul_kernel:
[----:B------:R-:W-:Y:S08]  /*0000*/  LDC R1, c[0x0][0x28] ;  /* 0x00000a00ff017b82 */ /* 0x000ff00000000800 */
[----:B------:R-:W0:Y:S01]  /*0010*/  LDC.64 R32, c[0x0][0x228] ;  /* 0x00008a00ff207b82 */ /* 0x000e220000000a00 */
[----:B------:R-:W1:Y:S01]  /*0020*/  S2R R5, SR_CTAID.X ;  /* 0x0000000000057919 */ /* 0x000e620000002500 */
[----:B------:R-:W-:Y:S01]  /*0030*/  UMOV UR4, 0x400 ;  /* 0x0000040000047882 */ /* 0x000fe20000000000 */
[----:B------:R-:W-:Y:S01]  /*0040*/  ULDC.64 UR16, c[0x0][0x208] ;  /* 0x0000820000107ab9 */ /* 0x000fe20000000a00 */
[----:B------:R-:W-:-:S02]  /*0050*/  CS2R R24, SRZ ;  /* 0x0000000000187805 */ /* 0x000fc4000001ff00 */
[----:B------:R-:W-:Y:S02]  /*0060*/  CS2R R26, SRZ ;  /* 0x00000000001a7805 */ /* 0x000fe4000001ff00 */
[----:B------:R-:W-:Y:S02]  /*0070*/  CS2R R28, SRZ ;  /* 0x00000000001c7805 */ /* 0x000fe4000001ff00 */
[----:B------:R-:W-:Y:S01]  /*0080*/  CS2R R30, SRZ ;  /* 0x00000000001e7805 */ /* 0x000fe2000001ff00 */
[----:B------:R-:W2:Y:S08]  /*0090*/  LDC R12, c[0x0][0x230] ;  /* 0x00008c00ff0c7b82 */ /* 0x000eb00000000800 */
[----:B------:R-:W3:Y:S01]  /*00a0*/  S2UR UR12, SR_CgaCtaId ;  /* 0x00000000000c79c3 */ /* 0x000ee20000008800 */
[----:B0-----:R-:W-:-:S05]  /*00b0*/  VIADD R0, R33, 0xf ;  /* 0x0000000f21007836 */ /* 0x001fca0000000000 */
[----:B------:R-:W-:Y:S01]  /*00c0*/  SHF.R.S32.HI R3, RZ, 0x1f, R0 ;  /* 0x0000001fff037819 */ /* 0x000fe20000011400 */
[----:B--2---:R-:W-:-:S03]  /*00d0*/  VIADD R12, R12, 0x3f ;  /* 0x0000003f0c0c7836 */ /* 0x004fc60000000000 */
[----:B------:R-:W-:Y:S02]  /*00e0*/  LEA.HI R3, R3, R0, RZ, 0x4 ;  /* 0x0000000003037211 */ /* 0x000fe400078f20ff */
[----:B-1----:R-:W-:Y:S02]  /*00f0*/  IABS R8, R5 ;  /* 0x0000000500087213 */ /* 0x002fe40000000000 */
[----:B------:R-:W-:Y:S01]  /*0100*/  SHF.R.S32.HI R3, RZ, 0x4, R3 ;  /* 0x00000004ff037819 */ /* 0x000fe20000011403 */
[----:B---3--:R-:W-:-:S04]  /*0110*/  ULEA UR12, UR12, UR4, 0x18 ;  /* 0x000000040c0c7291 */ /* 0x008fc8000f8ec03f */
[----:B------:R-:W-:-:S05]  /*0120*/  IMAD.SHL.U32 R4, R3, 0x8, RZ ;  /* 0x0000000803047824 */ /* 0x000fca00078e00ff */
[-C--:B------:R-:W-:Y:S02]  /*0130*/  IABS R7, R4.reuse ;  /* 0x0000000400077213 */ /* 0x080fe40000000000 */
[----:B------:R-:W-:Y:S02]  /*0140*/  IABS R10, R4 ;  /* 0x00000004000a7213 */ /* 0x000fe40000000000 */
[----:B------:R-:W0:Y:S08]  /*0150*/  I2F.RP R0, R7 ;  /* 0x0000000700007306 */ /* 0x000e300000209400 */
[----:B0-----:R-:W0:Y:S02]  /*0160*/  MUFU.RCP R0, R0 ;  /* 0x0000000000007308 */ /* 0x001e240000001000 */
[----:B0-----:R-:W-:-:S02]  /*0170*/  VIADD R2, R0, 0xffffffe ;  /* 0x0ffffffe00027836 */ /* 0x001fc40000000000 */
[----:B------:R-:W-:-:S04]  /*0180*/  IMAD.MOV R0, RZ, RZ, -R10 ;  /* 0x000000ffff007224 */ /* 0x000fc800078e0a0a */
[----:B------:R0:W1:Y:S02]  /*0190*/  F2I.FTZ.U32.TRUNC.NTZ R3, R2 ;  /* 0x0000000200037305 */ /* 0x000064000021f000 */
[----:B0-----:R-:W-:Y:S02]  /*01a0*/  IMAD.MOV.U32 R2, RZ, RZ, RZ ;  /* 0x000000ffff027224 */ /* 0x001fe400078e00ff */
[----:B-1----:R-:W-:-:S04]  /*01b0*/  IMAD.MOV R6, RZ, RZ, -R3 ;  /* 0x000000ffff067224 */ /* 0x002fc800078e0a03 */
[----:B------:R-:W-:Y:S02]  /*01c0*/  IMAD R9, R6, R7, RZ ;  /* 0x0000000706097224 */ /* 0x000fe400078e02ff */
[----:B------:R-:W-:Y:S02]  /*01d0*/  IMAD.MOV.U32 R6, RZ, RZ, R8 ;  /* 0x000000ffff067224 */ /* 0x000fe400078e0008 */
[----:B------:R-:W-:-:S06]  /*01e0*/  IMAD.HI.U32 R3, R3, R9, R2 ;  /* 0x0000000903037227 */ /* 0x000fcc00078e0002 */
[----:B------:R-:W-:-:S04]  /*01f0*/  IMAD.HI.U32 R3, R3, R6, RZ ;  /* 0x0000000603037227 */ /* 0x000fc800078e00ff */
[----:B------:R-:W-:-:S05]  /*0200*/  IMAD R0, R3, R0, R6 ;  /* 0x0000000003007224 */ /* 0x000fca00078e0206 */
[----:B------:R-:W-:-:S13]  /*0210*/  ISETP.GT.U32.AND P1, PT, R7, R0, PT ;  /* 0x000000000700720c */ /* 0x000fda0003f24070 */
[----:B------:R-:W-:Y:S02]  /*0220*/  @!P1 IMAD.IADD R0, R0, 0x1, -R7 ;  /* 0x0000000100009824 */ /* 0x000fe400078e0a07 */
[----:B------:R-:W-:Y:S01]  /*0230*/  @!P1 VIADD R3, R3, 0x1 ;  /* 0x0000000103039836 */ /* 0x000fe20000000000 */
[----:B------:R-:W-:Y:S02]  /*0240*/  ISETP.NE.AND P1, PT, R4, RZ, PT ;  /* 0x000000ff0400720c */ /* 0x000fe40003f25270 */
[----:B------:R-:W-:Y:S02]  /*0250*/  ISETP.GE.U32.AND P0, PT, R0, R7, PT ;  /* 0x000000070000720c */ /* 0x000fe40003f06070 */
[----:B------:R-:W-:-:S04]  /*0260*/  LOP3.LUT R0, R5, R4, RZ, 0x3c, !PT ;  /* 0x0000000405007212 */ /* 0x000fc800078e3cff */
[----:B------:R-:W-:Y:S01]  /*0270*/  ISETP.GE.AND P2, PT, R0, RZ, PT ;  /* 0x000000ff0000720c */ /* 0x000fe20003f46270 */
[----:B------:R-:W-:-:S06]  /*0280*/  VIADD R0, R32, 0x7f ;  /* 0x0000007f20007836 */ /* 0x000fcc0000000000 */
[----:B------:R-:W-:-:S04]  /*0290*/  @P0 VIADD R3, R3, 0x1 ;  /* 0x0000000103030836 */ /* 0x000fc80000000000 */
[----:B------:R-:W-:Y:S01]  /*02a0*/  IMAD.MOV.U32 R2, RZ, RZ, R3 ;  /* 0x000000ffff027224 */ /* 0x000fe200078e0003 */
[----:B------:R-:W-:-:S03]  /*02b0*/  SHF.R.S32.HI R3, RZ, 0x1f, R0 ;  /* 0x0000001fff037819 */ /* 0x000fc60000011400 */
[----:B------:R-:W-:Y:S01]  /*02c0*/  @!P2 IMAD.MOV R2, RZ, RZ, -R2 ;  /* 0x000000ffff02a224 */ /* 0x000fe200078e0a02 */
[----:B------:R-:W-:Y:S02]  /*02d0*/  @!P1 LOP3.LUT R2, RZ, R4, RZ, 0x33, !PT ;  /* 0x00000004ff029212 */ /* 0x000fe400078e33ff */
[----:B------:R-:W-:-:S03]  /*02e0*/  LEA.HI R3, R3, R0, RZ, 0x7 ;  /* 0x0000000003037211 */ /* 0x000fc600078f38ff */
[----:B------:R-:W-:Y:S02]  /*02f0*/  IMAD.SHL.U32 R6, R2, 0x8, RZ ;  /* 0x0000000802067824 */ /* 0x000fe400078e00ff */
[----:B------:R-:W-:-:S03]  /*0300*/  IMAD.MOV R2, RZ, RZ, -R2 ;  /* 0x000000ffff027224 */ /* 0x000fc600078e0a02 */
[----:B------:R-:W-:Y:S01]  /*0310*/  LEA.HI.SX32 R3, R3, -R6, 0x19 ;  /* 0x8000000603037211 */ /* 0x000fe200078fcaff */
[----:B------:R-:W-:-:S03]  /*0320*/  IMAD R8, R4, R2, R5 ;  /* 0x0000000204087224 */ /* 0x000fc600078e0205 */
[----:B------:R-:W-:-:S04]  /*0330*/  VIMNMX R11, R3, 0x8, PT ;  /* 0x00000008030b7848 */ /* 0x000fc80003fe0100 */
[-C--:B------:R-:W-:Y:S02]  /*0340*/  IABS R7, R11.reuse ;  /* 0x0000000b00077213 */ /* 0x080fe40000000000 */
[----:B------:R-:W-:Y:S02]  /*0350*/  IABS R4, R11 ;  /* 0x0000000b00047213 */ /* 0x000fe40000000000 */
[----:B------:R-:W0:Y:S08]  /*0360*/  I2F.RP R0, R7 ;  /* 0x0000000700007306 */ /* 0x000e300000209400 */
[----:B0-----:R-:W0:Y:S02]  /*0370*/  MUFU.RCP R0, R0 ;  /* 0x0000000000007308 */ /* 0x001e240000001000 */
[----:B0-----:R-:W-:-:S06]  /*0380*/  VIADD R3, R0, 0xffffffe ;  /* 0x0ffffffe00037836 */ /* 0x001fcc0000000000 */
[----:B------:R-:W0:Y:S02]  /*0390*/  F2I.FTZ.U32.TRUNC.NTZ R3, R3 ;  /* 0x0000000300037305 */ /* 0x000e24000021f000 */
[----:B0-----:R-:W-:-:S04]  /*03a0*/  IMAD.MOV R9, RZ, RZ, -R3 ;  /* 0x000000ffff097224 */ /* 0x001fc800078e0a03 */
[----:B------:R-:W-:Y:S01]  /*03b0*/  IMAD.MOV.U32 R2, RZ, RZ, R9 ;  /* 0x000000ffff027224 */ /* 0x000fe200078e0009 */
[----:B------:R-:W-:-:S03]  /*03c0*/  IABS R9, R8 ;  /* 0x0000000800097213 */ /* 0x000fc60000000000 */
[----:B------:R-:W-:Y:S02]  /*03d0*/  IMAD R5, R2, R7, RZ ;  /* 0x0000000702057224 */ /* 0x000fe400078e02ff */
[----:B------:R-:W-:-:S04]  /*03e0*/  IMAD.MOV.U32 R2, RZ, RZ, RZ ;  /* 0x000000ffff027224 */ /* 0x000fc800078e00ff */
[----:B------:R-:W-:-:S04]  /*03f0*/  IMAD.HI.U32 R2, R3, R5, R2 ;  /* 0x0000000503027227 */ /* 0x000fc800078e0002 */
[----:B------:R-:W-:Y:S02]  /*0400*/  IMAD.MOV R3, RZ, RZ, -R4 ;  /* 0x000000ffff037224 */ /* 0x000fe400078e0a04 */
[----:B------:R-:W-:-:S04]  /*0410*/  IMAD.HI.U32 R0, R2, R9, RZ ;  /* 0x0000000902007227 */ /* 0x000fc800078e00ff */
[----:B------:R-:W-:Y:S01]  /*0420*/  IMAD R2, R0, R3, R9 ;  /* 0x0000000300027224 */ /* 0x000fe200078e0209 */
[----:B------:R-:W-:-:S04]  /*0430*/  LOP3.LUT R3, R8, R11, RZ, 0x3c, !PT ;  /* 0x0000000b08037212 */ /* 0x000fc800078e3cff */
[----:B------:R-:W-:Y:S02]  /*0440*/  ISETP.GT.U32.AND P1, PT, R7, R2, PT ;  /* 0x000000020700720c */ /* 0x000fe40003f24070 */
[----:B------:R-:W-:-:S11]  /*0450*/  ISETP.GE.AND P2, PT, R3, RZ, PT ;  /* 0x000000ff0300720c */ /* 0x000fd60003f46270 */
[----:B------:R-:W-:Y:S02]  /*0460*/  @!P1 IMAD.IADD R2, R2, 0x1, -R7 ;  /* 0x0000000102029824 */ /* 0x000fe400078e0a07 */
[----:B------:R-:W-:Y:S01]  /*0470*/  @!P1 VIADD R0, R0, 0x1 ;  /* 0x0000000100009836 */ /* 0x000fe20000000000 */
[----:B------:R-:W-:Y:S02]  /*0480*/  ISETP.NE.AND P1, PT, R11, RZ, PT ;  /* 0x000000ff0b00720c */ /* 0x000fe40003f25270 */
[----:B------:R-:W-:Y:S02]  /*0490*/  ISETP.GE.U32.AND P0, PT, R2, R7, PT ;  /* 0x000000070200720c */ /* 0x000fe40003f06070 */
[----:B------:R-:W0:Y:S11]  /*04a0*/  S2R R2, SR_TID.X ;  /* 0x0000000000027919 */ /* 0x000e360000002100 */
[----:B------:R-:W-:Y:S01]  /*04b0*/  @P0 VIADD R0, R0, 0x1 ;  /* 0x0000000100000836 */ /* 0x000fe20000000000 */
[----:B------:R-:W-:-:S03]  /*04c0*/  ISETP.GE.AND P0, PT, R12, 0x40, PT ;  /* 0x000000400c00780c */ /* 0x000fc60003f06270 */
[----:B------:R-:W-:-:S04]  /*04d0*/  IMAD.MOV.U32 R3, RZ, RZ, R0 ;  /* 0x000000ffff037224 */ /* 0x000fc800078e0000 */
[----:B------:R-:W-:Y:S01]  /*04e0*/  @!P2 IMAD.MOV R3, RZ, RZ, -R3 ;  /* 0x000000ffff03a224 */ /* 0x000fe200078e0a03 */
[----:B------:R-:W-:-:S05]  /*04f0*/  @!P1 LOP3.LUT R3, RZ, R11, RZ, 0x33, !PT ;  /* 0x0000000bff039212 */ /* 0x000fca00078e33ff */
[----:B------:R-:W-:Y:S02]  /*0500*/  IMAD.MOV R0, RZ, RZ, -R3 ;  /* 0x000000ffff007224 */ /* 0x000fe400078e0a03 */
[----:B------:R-:W-:Y:S02]  /*0510*/  IMAD.SHL.U32 R3, R3, 0x10, RZ ;  /* 0x0000001003037824 */ /* 0x000fe400078e00ff */
[----:B------:R-:W-:Y:S02]  /*0520*/  IMAD R0, R11, R0, R8 ;  /* 0x000000000b007224 */ /* 0x000fe400078e0208 */
[C---:B0-----:R-:W-:Y:S01]  /*0530*/  IMAD.SHL.U32 R4, R2.reuse, 0x20, RZ ;  /* 0x0000002002047824 */ /* 0x041fe200078e00ff */
[C---:B------:R-:W-:Y:S01]  /*0540*/  LOP3.LUT R13, R2.reuse, 0x7f, RZ, 0xc0, !PT ;  /* 0x0000007f020d7812 */ /* 0x040fe200078ec0ff */
[----:B------:R-:W-:Y:S01]  /*0550*/  IMAD.SHL.U32 R7, R2, 0x2, RZ ;  /* 0x0000000202077824 */ /* 0x000fe200078e00ff */
[----:B------:R-:W-:Y:S01]  /*0560*/  SHF.R.U32.HI R8, RZ, 0x7, R2 ;  /* 0x00000007ff087819 */ /* 0x000fe20000011602 */
[----:B------:R-:W-:Y:S01]  /*0570*/  IMAD.IADD R6, R6, 0x1, R0 ;  /* 0x0000000106067824 */ /* 0x000fe200078e0200 */
[----:B------:R-:W-:Y:S01]  /*0580*/  LOP3.LUT R4, R4, 0x460, RZ, 0xc0, !PT ;  /* 0x0000046004047812 */ /* 0x000fe200078ec0ff */
[C---:B------:R-:W-:Y:S01]  /*0590*/  IMAD.SHL.U32 R0, R2.reuse, 0x40, RZ ;  /* 0x0000004002007824 */ /* 0x040fe200078e00ff */
[----:B------:R-:W-:Y:S01]  /*05a0*/  LOP3.LUT R5, R2, 0x80, RZ, 0xc0, !PT ;  /* 0x0000008002057812 */ /* 0x000fe200078ec0ff */
[----:B------:R-:W-:Y:S01]  /*05b0*/  IMAD R6, R6, 0x80, R13 ;  /* 0x0000008006067824 */ /* 0x000fe200078e020d */
[----:B------:R-:W-:-:S02]  /*05c0*/  LOP3.LUT R7, R4, 0x1c0, R7, 0x78, !PT ;  /* 0x000001c004077812 */ /* 0x000fc400078e7807 */
[----:B------:R-:W-:Y:S02]  /*05d0*/  LOP3.LUT R4, R0, 0x600, RZ, 0xc0, !PT ;  /* 0x0000060000047812 */ /* 0x000fe400078ec0ff */
[----:B------:R-:W-:-:S03]  /*05e0*/  SGXT.U32 R0, R8, 0x1 ;  /* 0x000000010800781a */ /* 0x000fc60000000000 */
[----:B------:R-:W-:Y:S01]  /*05f0*/  IMAD R4, R13, 0x4, R4 ;  /* 0x000000040d047824 */ /* 0x000fe200078e0204 */
[----:B------:R-:W-:Y:S06]  /*0600*/  @!P0 BRA `(.L_x_0) ;  /* 0x0000001800dc8947 */ /* 0x000fec0003800000 */
[----:B------:R-:W-:Y:S01]  /*0610*/  IABS R20, R32 ;  /* 0x0000002000147213 */ /* 0x000fe20000000000 */
[----:B------:R-:W-:Y:S01]  /*0620*/  ULDC UR6, c[0x0][0x234] ;  /* 0x00008d0000067ab9 */ /* 0x000fe20000000800 */
[----:B------:R-:W-:Y:S01]  /*0630*/  IABS R18, R33 ;  /* 0x0000002100127213 */ /* 0x000fe20000000000 */
[----:B------:R-:W-:Y:S01]  /*0640*/  ULDC.64 UR8, c[0x0][0x210] ;  /* 0x0000840000087ab9 */ /* 0x000fe20000000a00 */
[----:B------:R-:W0:Y:S01]  /*0650*/  I2F.RP R15, R20 ;  /* 0x00000014000f7306 */ /* 0x000e220000209400 */
[----:B------:R-:W-:Y:S01]  /*0660*/  LEA.HI R8, R2, R3, RZ, 0x1a ;  /* 0x0000000302087211 */ /* 0x000fe200078fd0ff */
[----:B------:R-:W-:Y:S01]  /*0670*/  ULDC.64 UR4, c[0x0][0x218] ;  /* 0x0000860000047ab9 */ /* 0x000fe20000000a00 */
[----:B------:R-:W-:Y:S02]  /*0680*/  SHF.R.U32.HI R16, RZ, 0x6, R2 ;  /* 0x00000006ff107819 */ /* 0x000fe40000011602 */
[----:B------:R-:W-:Y:S02]  /*0690*/  CS2R R26, SRZ ;  /* 0x00000000001a7805 */ /* 0x000fe4000001ff00 */
[----:B------:R-:W-:-:S02]  /*06a0*/  ISETP.GE.AND P5, PT, R6, RZ, PT ;  /* 0x000000ff0600720c */ /* 0x000fc40003fa6270 */
[----:B------:R-:W-:Y:S02]  /*06b0*/  CS2R R28, SRZ ;  /* 0x00000000001c7805 */ /* 0x000fe4000001ff00 */
[----:B------:R-:W-:Y:S01]  /*06c0*/  SGXT.U32 R16, R16, 0x2 ;  /* 0x000000021010781a */ /* 0x000fe20000000000 */
[----:B------:R-:W1:Y:S01]  /*06d0*/  I2F.RP R14, R18 ;  /* 0x00000012000e7306 */ /* 0x000e620000209400 */
[----:B------:R-:W-:Y:S02]  /*06e0*/  LOP3.LUT R59, R2, 0x3f, RZ, 0xc0, !PT ;  /* 0x0000003f023b7812 */ /* 0x000fe400078ec0ff */
[----:B------:R-:W-:Y:S02]  /*06f0*/  CS2R R30, SRZ ;  /* 0x00000000001e7805 */ /* 0x000fe4000001ff00 */
[----:B------:R-:W-:Y:S01]  /*0700*/  LOP3.LUT R22, R3, R16, RZ, 0xfc, !PT ;  /* 0x0000001003167212 */ /* 0x000fe200078efcff */
[----:B------:R-:W-:Y:S01]  /*0710*/  UMOV UR10, 0xfffffffe ;  /* 0xfffffffe000a7882 */ /* 0x000fe20000000000 */
[----:B------:R-:W-:Y:S01]  /*0720*/  LOP3.LUT R34, R0, 0xe, RZ, 0xfc, !PT ;  /* 0x0000000e00227812 */ /* 0x000fe200078efcff */
[----:B------:R-:W-:Y:S01]  /*0730*/  UMOV UR11, 0x7fffffdf ;  /* 0x7fffffdf000b7882 */ /* 0x000fe20000000000 */
[C---:B------:R-:W-:Y:S01]  /*0740*/  LOP3.LUT R24, R22.reuse, 0x8, RZ, 0xfc, !PT ;  /* 0x0000000816187812 */ /* 0x040fe200078efcff */
[----:B0-----:R-:W0:Y:S01]  /*0750*/  MUFU.RCP R15, R15 ;  /* 0x0000000f000f7308 */ /* 0x001e220000001000 */
[----:B------:R-:W-:Y:S01]  /*0760*/  LOP3.LUT R25, R22, 0x4, RZ, 0xfc, !PT ;  /* 0x0000000416197812 */ /* 0x000fe200078efcff */
[----:B------:R-:W-:Y:S01]  /*0770*/  ULDC UR13, c[0x0][0x230] ;  /* 0x00008c00000d7ab9 */ /* 0x000fe20000000800 */
[----:B------:R-:W-:-:S02]  /*0780*/  IABS R19, R24 ;  /* 0x0000001800137213 */ /* 0x000fc40000000000 */
[----:B------:R-:W-:Y:S02]  /*0790*/  IABS R21, R25 ;  /* 0x0000001900157213 */ /* 0x000fe40000000000 */
[----:B------:R-:W-:Y:S01]  /*07a0*/  IABS R23, R22 ;  /* 0x0000001600177213 */ /* 0x000fe20000000000 */
[----:B-1----:R-:W1:Y:S01]  /*07b0*/  MUFU.RCP R14, R14 ;  /* 0x0000000e000e7308 */ /* 0x002e620000001000 */
[C---:B------:R-:W-:Y:S02]  /*07c0*/  LOP3.LUT R35, R0.reuse, 0x10, RZ, 0xfc, !PT ;  /* 0x0000001000237812 */ /* 0x040fe400078efcff */
[C---:B------:R-:W-:Y:S02]  /*07d0*/  LOP3.LUT R36, R0.reuse, 0x12, RZ, 0xfc, !PT ;  /* 0x0000001200247812 */ /* 0x040fe400078efcff */
[C---:B------:R-:W-:Y:S02]  /*07e0*/  LOP3.LUT R37, R0.reuse, 0x14, RZ, 0xfc, !PT ;  /* 0x0000001400257812 */ /* 0x040fe400078efcff */
[C---:B------:R-:W-:Y:S01]  /*07f0*/  LOP3.LUT R38, R0.reuse, 0x16, RZ, 0xfc, !PT ;  /* 0x0000001600267812 */ /* 0x040fe200078efcff */
[----:B0-----:R-:W-:Y:S01]  /*0800*/  VIADD R10, R15, 0xffffffe ;  /* 0x0ffffffe0f0a7836 */ /* 0x001fe20000000000 */
[----:B------:R-:W-:-:S02]  /*0810*/  LOP3.LUT R39, R0, 0x18, RZ, 0xfc, !PT ;  /* 0x0000001800277812 */ /* 0x000fc400078efcff */
[C---:B------:R-:W-:Y:S01]  /*0820*/  LOP3.LUT R40, R0.reuse, 0x1a, RZ, 0xfc, !PT ;  /* 0x0000001a00287812 */ /* 0x040fe200078efcff */
[----:B------:R0:W2:Y:S01]  /*0830*/  F2I.FTZ.U32.TRUNC.NTZ R11, R10 ;  /* 0x0000000a000b7305 */ /* 0x0000a2000021f000 */
[C---:B------:R-:W-:Y:S02]  /*0840*/  LOP3.LUT R41, R0.reuse, 0x1c, RZ, 0xfc, !PT ;  /* 0x0000001c00297812 */ /* 0x040fe400078efcff */
[----:B------:R-:W-:Y:S01]  /*0850*/  LOP3.LUT R42, R0, 0x1e, RZ, 0xfc, !PT ;  /* 0x0000001e002a7812 */ /* 0x000fe200078efcff */
[----:B-1----:R-:W-:Y:S01]  /*0860*/  VIADD R9, R14, 0xffffffe ;  /* 0x0ffffffe0e097836 */ /* 0x002fe20000000000 */
[C---:B------:R-:W-:Y:S02]  /*0870*/  LOP3.LUT R43, R0.reuse, 0x20, RZ, 0xfc, !PT ;  /* 0x00000020002b7812 */ /* 0x040fe400078efcff */
[C---:B------:R-:W-:Y:S01]  /*0880*/  LOP3.LUT R44, R0.reuse, 0x22, RZ, 0xfc, !PT ;  /* 0x00000022002c7812 */ /* 0x040fe200078efcff */
[----:B0-----:R-:W-:Y:S02]  /*0890*/  IMAD.MOV.U32 R10, RZ, RZ, RZ ;  /* 0x000000ffff0a7224 */ /* 0x001fe400078e00ff */
[----:B------:R-:W0:Y:S01]  /*08a0*/  F2I.FTZ.U32.TRUNC.NTZ R9, R9 ;  /* 0x0000000900097305 */ /* 0x000e22000021f000 */
[----:B------:R-:W-:-:S02]  /*08b0*/  LOP3.LUT R45, R0, 0x24, RZ, 0xfc, !PT ;  /* 0x00000024002d7812 */ /* 0x000fc400078efcff */
[C---:B------:R-:W-:Y:S01]  /*08c0*/  LOP3.LUT R46, R0.reuse, 0x26, RZ, 0xfc, !PT ;  /* 0x00000026002e7812 */ /* 0x040fe200078efcff */
[--C-:B--2---:R-:W-:Y:S01]  /*08d0*/  IMAD.MOV R17, RZ, RZ, -R11.reuse ;  /* 0x000000ffff117224 */ /* 0x104fe200078e0a0b */
[C---:B------:R-:W-:Y:S02]  /*08e0*/  LOP3.LUT R47, R0.reuse, 0x28, RZ, 0xfc, !PT ;  /* 0x00000028002f7812 */ /* 0x040fe400078efcff */
[C---:B------:R-:W-:Y:S01]  /*08f0*/  LOP3.LUT R48, R0.reuse, 0x2a, RZ, 0xfc, !PT ;  /* 0x0000002a00307812 */ /* 0x040fe200078efcff */
[----:B------:R-:W-:Y:S01]  /*0900*/  IMAD R17, R17, R20, RZ ;  /* 0x0000001411117224 */ /* 0x000fe200078e02ff */
[C---:B------:R-:W-:Y:S02]  /*0910*/  LOP3.LUT R49, R0.reuse, 0x2c, RZ, 0xfc, !PT ;  /* 0x0000002c00317812 */ /* 0x040fe400078efcff */
[----:B------:R-:W-:Y:S01]  /*0920*/  LOP3.LUT R50, R0, 0x2e, RZ, 0xfc, !PT ;  /* 0x0000002e00327812 */ /* 0x000fe200078efcff */
[----:B------:R-:W-:Y:S01]  /*0930*/  IMAD.HI.U32 R11, R11, R17, R10 ;  /* 0x000000110b0b7227 */ /* 0x000fe200078e000a */
[----:B------:R-:W-:-:S02]  /*0940*/  IABS R17, R6 ;  /* 0x0000000600117213 */ /* 0x000fc40000000000 */
[C---:B------:R-:W-:Y:S01]  /*0950*/  LOP3.LUT R51, R0.reuse, 0x30, RZ, 0xfc, !PT ;  /* 0x0000003000337812 */ /* 0x040fe200078efcff */
[----:B0-----:R-:W-:Y:S01]  /*0960*/  IMAD.MOV R15, RZ, RZ, -R9 ;  /* 0x000000ffff0f7224 */ /* 0x001fe200078e0a09 */
[----:B------:R-:W-:Y:S01]  /*0970*/  LOP3.LUT R52, R0, 0x32, RZ, 0xfc, !PT ;  /* 0x0000003200347812 */ /* 0x000fe200078efcff */
[----:B------:R-:W-:Y:S01]  /*0980*/  VIADD R10, R8, 0xc ;  /* 0x0000000c080a7836 */ /* 0x000fe20000000000 */
[C---:B------:R-:W-:Y:S01]  /*0990*/  LOP3.LUT R53, R0.reuse, 0x34, RZ, 0xfc, !PT ;  /* 0x0000003400357812 */ /* 0x040fe200078efcff */
[----:B------:R-:W-:Y:S01]  /*09a0*/  IMAD R15, R15, R18, RZ ;  /* 0x000000120f0f7224 */ /* 0x000fe200078e02ff */
[C---:B------:R-:W-:Y:S01]  /*09b0*/  LOP3.LUT R54, R0.reuse, 0x36, RZ, 0xfc, !PT ;  /* 0x0000003600367812 */ /* 0x040fe200078efcff */
[----:B------:R-:W-:Y:S01]  /*09c0*/  IMAD.MOV.U32 R8, RZ, RZ, RZ ;  /* 0x000000ffff087224 */ /* 0x000fe200078e00ff */
[----:B------:R-:W-:Y:S01]  /*09d0*/  IABS R14, R10 ;  /* 0x0000000a000e7213 */ /* 0x000fe20000000000 */
[----:B------:R-:W-:Y:S01]  /*09e0*/  IMAD.HI.U32 R11, R11, R17, RZ ;  /* 0x000000110b0b7227 */ /* 0x000fe200078e00ff */
[----:B------:R-:W-:-:S02]  /*09f0*/  LOP3.LUT R55, R0, 0x38, RZ, 0xfc, !PT ;  /* 0x0000003800377812 */ /* 0x000fc400078efcff */
[C---:B------:R-:W-:Y:S01]  /*0a00*/  LOP3.LUT R56, R0.reuse, 0x3a, RZ, 0xfc, !PT ;  /* 0x0000003a00387812 */ /* 0x040fe200078efcff */
[----:B------:R-:W-:Y:S01]  /*0a10*/  IMAD.HI.U32 R8, R9, R15, R8 ;  /* 0x0000000f09087227 */ /* 0x000fe200078e0008 */
[C---:B------:R-:W-:Y:S02]  /*0a20*/  LOP3.LUT R57, R0.reuse, 0x3c, RZ, 0xfc, !PT ;  /* 0x0000003c00397812 */ /* 0x040fe400078efcff */
[----:B------:R-:W-:Y:S01]  /*0a30*/  LOP3.LUT R58, R0, 0x3e, RZ, 0xfc, !PT ;  /* 0x0000003e003a7812 */ /* 0x000fe200078efcff */
[----:B------:R-:W-:Y:S02]  /*0a40*/  IMAD.MOV R11, RZ, RZ, -R11 ;  /* 0x000000ffff0b7224 */ /* 0x000fe400078e0a0b */
[----:B------:R-:W-:Y:S02]  /*0a50*/  IMAD.MOV.U32 R15, RZ, RZ, R14 ;  /* 0x000000ffff0f7224 */ /* 0x000fe400078e000e */
[----:B------:R-:W-:Y:S02]  /*0a60*/  IMAD R17, R20, R11, R17 ;  /* 0x0000000b14117224 */ /* 0x000fe400078e0211 */
[----:B------:R-:W-:-:S03]  /*0a70*/  IMAD.HI.U32 R9, R8, R15, RZ ;  /* 0x0000000f08097227 */ /* 0x000fc600078e00ff */
[----:B------:R-:W-:Y:S01]  /*0a80*/  ISETP.GT.U32.AND P1, PT, R20, R17, PT ;  /* 0x000000111400720c */ /* 0x000fe20003f24070 */
[----:B------:R-:W-:Y:S02]  /*0a90*/  IMAD.MOV R14, RZ, RZ, -R9 ;  /* 0x000000ffff0e7224 */ /* 0x000fe400078e0a09 */
[----:B------:R-:W-:-:S04]  /*0aa0*/  IMAD.HI.U32 R11, R8, R19, RZ ;  /* 0x00000013080b7227 */ /* 0x000fc800078e00ff */
[----:B------:R-:W-:-:S04]  /*0ab0*/  IMAD.HI.U32 R9, R8, R21, RZ ;  /* 0x0000001508097227 */ /* 0x000fc800078e00ff */
[----:B------:R-:W-:Y:S02]  /*0ac0*/  IMAD.MOV R16, RZ, RZ, -R11 ;  /* 0x000000ffff107224 */ /* 0x000fe400078e0a0b */
[----:B------:R-:W-:Y:S02]  /*0ad0*/  IMAD.MOV R9, RZ, RZ, -R9 ;  /* 0x000000ffff097224 */ /* 0x000fe400078e0a09 */
[----:B------:R-:W-:Y:S02]  /*0ae0*/  IMAD R11, R18, R14, R15 ;  /* 0x0000000e120b7224 */ /* 0x000fe400078e020f */
[----:B------:R-:W-:-:S03]  /*0af0*/  IMAD.HI.U32 R8, R8, R23, RZ ;  /* 0x0000001708087227 */ /* 0x000fc600078e00ff */
[C---:B------:R-:W-:Y:S01]  /*0b00*/  ISETP.GT.U32.AND P0, PT, R18.reuse, R11, PT ;  /* 0x0000000b1200720c */ /* 0x040fe20003f04070 */
[C---:B------:R-:W-:Y:S02]  /*0b10*/  IMAD R14, R18.reuse, R16, R19 ;  /* 0x00000010120e7224 */ /* 0x040fe400078e0213 */
[C---:B------:R-:W-:Y:S01]  /*0b20*/  IMAD R15, R18.reuse, R9, R21 ;  /* 0x00000009120f7224 */ /* 0x040fe200078e0215 */
[----:B------:R-:W-:Y:S01]  /*0b30*/  SHF.R.S32.HI R9, RZ, 0x1f, R12 ;  /* 0x0000001fff097819 */ /* 0x000fe2000001140c */
[----:B------:R-:W-:Y:S01]  /*0b40*/  IMAD.MOV R8, RZ, RZ, -R8 ;  /* 0x000000ffff087224 */ /* 0x000fe200078e0a08 */
[----:B------:R-:W0:Y:S01]  /*0b50*/  LDC R19, c[0x0][0x238] ;  /* 0x00008e00ff137b82 */ /* 0x000e220000000800 */
[----:B------:R-:W-:Y:S01]  /*0b60*/  @!P1 IMAD.IADD R17, R17, 0x1, -R20 ;  /* 0x0000000111119824 */ /* 0x000fe200078e0a14 */
[C---:B------:R-:W-:Y:S01]  /*0b70*/  ISETP.GT.U32.AND P1, PT, R18.reuse, R14, PT ;  /* 0x0000000e1200720c */ /* 0x040fe20003f24070 */
[C---:B------:R-:W-:Y:S01]  /*0b80*/  IMAD R16, R18.reuse, R8, R23 ;  /* 0x0000000812107224 */ /* 0x040fe200078e0217 */
[----:B------:R-:W-:-:S02]  /*0b90*/  ISETP.GT.U32.AND P2, PT, R18, R15, PT ;  /* 0x0000000f1200720c */ /* 0x000fc40003f44070 */
[----:B------:R-:W-:Y:S01]  /*0ba0*/  ISETP.GT.U32.AND P4, PT, R20, R17, PT ;  /* 0x000000111400720c */ /* 0x000fe20003f84070 */
[----:B------:R-:W-:Y:S01]  /*0bb0*/  @!P0 IMAD.IADD R11, R11, 0x1, -R18 ;  /* 0x000000010b0b8824 */ /* 0x000fe200078e0a12 */
[C---:B------:R-:W-:Y:S02]  /*0bc0*/  ISETP.GT.U32.AND P3, PT, R18.reuse, R16, PT ;  /* 0x000000101200720c */ /* 0x040fe40003f64070 */
[----:B------:R-:W-:Y:S02]  /*0bd0*/  LEA.HI R9, R9, R12, RZ, 0x6 ;  /* 0x0000000c09097211 */ /* 0x000fe400078f30ff */
[----:B------:R-:W-:Y:S01]  /*0be0*/  ISETP.GT.U32.AND P0, PT, R18, R11, PT ;  /* 0x0000000b1200720c */ /* 0x000fe20003f04070 */
[----:B------:R-:W1:Y:S01]  /*0bf0*/  LDC R12, c[0x0][0x23c] ;  /* 0x00008f00ff0c7b82 */ /* 0x000e620000000800 */
[----:B------:R-:W-:Y:S01]  /*0c00*/  SHF.R.U32.HI R8, RZ, 0x5, R2 ;  /* 0x00000005ff087819 */ /* 0x000fe20000011602 */
[--C-:B------:R-:W-:Y:S01]  /*0c10*/  @!P1 IMAD.IADD R14, R14, 0x1, -R18.reuse ;  /* 0x000000010e0e9824 */ /* 0x100fe200078e0a12 */
[----:B------:R-:W-:Y:S01]  /*0c20*/  ISETP.GE.AND P1, PT, R22, RZ, PT ;  /* 0x000000ff1600720c */ /* 0x000fe20003f26270 */
[----:B------:R-:W-:Y:S01]  /*0c30*/  @!P2 IMAD.IADD R15, R15, 0x1, -R18 ;  /* 0x000000010f0fa824 */ /* 0x000fe200078e0a12 */
[----:B------:R-:W-:Y:S01]  /*0c40*/  R2UR UR14, R8 ;  /* 0x00000000080e72ca */ /* 0x000fe200000e0000 */
[----:B------:R-:W-:Y:S01]  /*0c50*/  @!P4 IMAD.IADD R17, R17, 0x1, -R20 ;  /* 0x000000011111c824 */ /* 0x000fe200078e0a14 */
[----:B------:R-:W-:Y:S01]  /*0c60*/  ISETP.GT.U32.AND P6, PT, R18, R14, PT ;  /* 0x0000000e1200720c */ /* 0x000fe20003fc4070 */
[--C-:B------:R-:W-:Y:S01]  /*0c70*/  @!P3 IMAD.IADD R16, R16, 0x1, -R18.reuse ;  /* 0x000000011010b824 */ /* 0x100fe200078e0a12 */
[----:B------:R-:W-:Y:S01]  /*0c80*/  ISETP.GT.U32.AND P4, PT, R18, R15, PT ;  /* 0x0000000f1200720c */ /* 0x000fe20003f84070 */
[----:B------:R-:W-:Y:S01]  /*0c90*/  @!P5 IMAD.MOV R17, RZ, RZ, -R17 ;  /* 0x000000ffff11d224 */ /* 0x000fe200078e0a11 */
[----:B------:R-:W-:Y:S01]  /*0ca0*/  ISETP.NE.AND P3, PT, R32, RZ, PT ;  /* 0x000000ff2000720c */ /* 0x000fe20003f65270 */
[--C-:B------:R-:W-:Y:S01]  /*0cb0*/  @!P0 IMAD.IADD R11, R11, 0x1, -R18.reuse ;  /* 0x000000010b0b8824 */ /* 0x100fe200078e0a12 */
[----:B------:R-:W-:Y:S01]  /*0cc0*/  ISETP.GT.U32.AND P2, PT, R18, R16, PT ;  /* 0x000000101200720c */ /* 0x000fe20003f44070 */
[----:B------:R-:W-:Y:S01]  /*0cd0*/  IMAD.SHL.U32 R8, R2, 0x8, RZ ;  /* 0x0000000802087824 */ /* 0x000fe200078e00ff */
[----:B------:R-:W-:Y:S01]  /*0ce0*/  ISETP.GE.AND P0, PT, R10, RZ, PT ;  /* 0x000000ff0a00720c */ /* 0x000fe20003f06270 */
[----:B0-----:R-:W-:Y:S01]  /*0cf0*/  IMAD.SHL.U32 R134, R19, 0x40, RZ ;  /* 0x0000004013867824 */ /* 0x001fe200078e00ff */
[----:B------:R-:W-:Y:S01]  /*0d00*/  LOP3.LUT R10, RZ, R33, RZ, 0x33, !PT ;  /* 0x00000021ff0a7212 */ /* 0x000fe200078e33ff */
[----:B------:R-:W-:Y:S01]  /*0d10*/  IMAD R61, R0, R19, RZ ;  /* 0x00000013003d7224 */ /* 0x000fe200078e02ff */
[----:B------:R-:W-:Y:S01]  /*0d20*/  LOP3.LUT R8, R8, 0x30, RZ, 0xc0, !PT ;  /* 0x0000003008087812 */ /* 0x000fe200078ec0ff */
[--C-:B------:R-:W-:Y:S01]  /*0d30*/  @!P6 IMAD.IADD R14, R14, 0x1, -R18.reuse ;  /* 0x000000010e0ee824 */ /* 0x100fe200078e0a12 */
[----:B------:R-:W-:Y:S01]  /*0d40*/  ISETP.GE.AND P6, PT, R24, RZ, PT ;  /* 0x000000ff1800720c */ /* 0x000fe20003fc6270 */
[----:B------:R-:W-:Y:S01]  /*0d50*/  @!P4 IMAD.IADD R15, R15, 0x1, -R18 ;  /* 0x000000010f0fc824 */ /* 0x000fe200078e0a12 */
[----:B------:R-:W-:Y:S01]  /*0d60*/  ISETP.GE.AND P4, PT, R25, RZ, PT ;  /* 0x000000ff1900720c */ /* 0x000fe20003f86270 */
[----:B------:R-:W-:Y:S01]  /*0d70*/  IMAD R13, R13, 0x40, R8 ;  /* 0x000000400d0d7824 */ /* 0x000fe200078e0208 */
[----:B------:R-:W-:Y:S01]  /*0d80*/  @!P3 LOP3.LUT R17, RZ, R32, RZ, 0x33, !PT ;  /* 0x00000020ff11b212 */ /* 0x000fe200078e33ff */
[----:B------:R-:W-:Y:S01]  /*0d90*/  @!P2 IMAD.IADD R16, R16, 0x1, -R18 ;  /* 0x000000011010a824 */ /* 0x000fe200078e0a12 */
[----:B------:R-:W-:Y:S01]  /*0da0*/  ISETP.NE.AND P2, PT, R33, RZ, PT ;  /* 0x000000ff2100720c */ /* 0x000fe20003f45270 */
[----:B------:R-:W-:Y:S01]  /*0db0*/  @!P0 IMAD.MOV R11, RZ, RZ, -R11 ;  /* 0x000000ffff0b8224 */ /* 0x000fe200078e0a0b */
[----:B------:R-:W-:Y:S01]  /*0dc0*/  LOP3.LUT R20, R0, 0x2, RZ, 0xfc, !PT ;  /* 0x0000000200147812 */ /* 0x000fe200078efcff */
[----:B------:R-:W-:Y:S01]  /*0dd0*/  IMAD R17, R17, UR6, RZ ;  /* 0x0000000611117c24 */ /* 0x000fe2000f8e02ff */
[----:B------:R-:W-:Y:S01]  /*0de0*/  ULDC UR6, c[0x0][0x240] ;  /* 0x0000900000067ab9 */ /* 0x000fe20000000800 */
[----:B-1----:R-:W-:Y:S01]  /*0df0*/  IMAD R8, R59, R12, RZ ;  /* 0x0000000c3b087224 */ /* 0x002fe200078e02ff */
[----:B------:R-:W-:Y:S01]  /*0e00*/  SEL R11, R10, R11, !P2 ;  /* 0x0000000b0a0b7207 */ /* 0x000fe20005000000 */
[----:B------:R-:W-:Y:S01]  /*0e10*/  @!P6 IMAD.MOV R14, RZ, RZ, -R14 ;  /* 0x000000ffff0ee224 */ /* 0x000fe200078e0a0e */
[C---:B------:R-:W-:Y:S01]  /*0e20*/  IADD3 R135, P0, R17.reuse, UR8, RZ ;  /* 0x0000000811877c10 */ /* 0x040fe2000ff1e0ff */
[----:B------:R-:W-:Y:S01]  /*0e30*/  @!P4 IMAD.MOV R15, RZ, RZ, -R15 ;  /* 0x000000ffff0fc224 */ /* 0x000fe200078e0a0f */
[----:B------:R-:W-:Y:S01]  /*0e40*/  IADD3 R136, P3, R8, UR4, RZ ;  /* 0x0000000408887c10 */ /* 0x000fe2000ff7e0ff */
[----:B------:R-:W-:Y:S01]  /*0e50*/  @!P1 IMAD.MOV R16, RZ, RZ, -R16 ;  /* 0x000000ffff109224 */ /* 0x000fe200078e0a10 */
[----:B------:R-:W-:Y:S01]  /*0e60*/  LEA.HI.X.SX32 R137, R17, UR9, 0x1, P0 ;  /* 0x0000000911897c11 */ /* 0x000fe200080f0eff */
[----:B------:R-:W-:Y:S01]  /*0e70*/  UIADD3 UR4, UR12, 0x2000, URZ ;  /* 0x000020000c047890 */ /* 0x000fe2000fffe03f */
[----:B------:R-:W-:Y:S01]  /*0e80*/  ISETP.NE.U32.AND P0, PT, R5, RZ, PT ;  /* 0x000000ff0500720c */ /* 0x000fe20003f05070 */
[----:B------:R-:W-:Y:S01]  /*0e90*/  IMAD R139, R11, UR6, RZ ;  /* 0x000000060b8b7c24 */ /* 0x000fe2000f8e02ff */
[C---:B------:R-:W-:Y:S01]  /*0ea0*/  SEL R14, R10.reuse, R14, !P2 ;  /* 0x0000000e0a0e7207 */ /* 0x040fe20005000000 */
[----:B------:R-:W-:Y:S01]  /*0eb0*/  USHF.R.U32.HI UR4, URZ, 0x4, UR4 ;  /* 0x000000043f047899 */ /* 0x000fe20008011604 */
[----:B------:R-:W-:-:S02]  /*0ec0*/  SEL R15, R10, R15, !P2 ;  /* 0x0000000f0a0f7207 */ /* 0x000fc40005000000 */
[----:B------:R-:W-:Y:S02]  /*0ed0*/  CS2R R24, SRZ ;  /* 0x0000000000187805 */ /* 0x000fe4000001ff00 */
[----:B------:R-:W-:Y:S01]  /*0ee0*/  SEL R10, R10, R16, !P2 ;  /* 0x000000100a0a7207 */ /* 0x000fe20005000000 */
[----:B------:R-:W-:Y:S01]  /*0ef0*/  IMAD R143, R14, UR6, RZ ;  /* 0x000000060e8f7c24 */ /* 0x000fe2000f8e02ff */
[----:B------:R-:W-:Y:S01]  /*0f00*/  SEL R17, RZ, 0x90, !P0 ;  /* 0x00000090ff117807 */ /* 0x000fe20004000000 */
[----:B------:R-:W-:Y:S01]  /*0f10*/  IMAD R147, R15, UR6, RZ ;  /* 0x000000060f937c24 */ /* 0x000fe2000f8e02ff */
[----:B------:R-:W-:Y:S01]  /*0f20*/  LOP3.LUT R21, R0, 0x4, RZ, 0xfc, !PT ;  /* 0x0000000400157812 */ /* 0x000fe200078efcff */
[----:B------:R-:W-:Y:S01]  /*0f30*/  IMAD R151, R10, UR6, RZ ;  /* 0x000000060a977c24 */ /* 0x000fe2000f8e02ff */
[C---:B------:R-:W-:Y:S01]  /*0f40*/  LOP3.LUT R22, R0.reuse, 0x6, RZ, 0xfc, !PT ;  /* 0x0000000600167812 */ /* 0x040fe200078efcff */
[----:B------:R-:W-:Y:S01]  /*0f50*/  USGXT.U32 UR4, UR4, 0xe ;  /* 0x0000000e0404789a */ /* 0x000fe20008000000 */
[----:B------:R-:W-:Y:S01]  /*0f60*/  LOP3.LUT R23, R0, 0x8, RZ, 0xfc, !PT ;  /* 0x0000000800177812 */ /* 0x000fe200078efcff */
[----:B------:R-:W-:Y:S01]  /*0f70*/  IMAD.SHL.U32 R133, R12, 0x40, RZ ;  /* 0x000000400c857824 */ /* 0x000fe200078e00ff */
[----:B------:R-:W-:Y:S01]  /*0f80*/  LOP3.LUT R32, R0, 0xa, RZ, 0xfc, !PT ;  /* 0x0000000a00207812 */ /* 0x000fe200078efcff */
[-C--:B------:R-:W-:Y:S01]  /*0f90*/  IMAD R68, R58, R19.reuse, RZ ;  /* 0x000000133a447224 */ /* 0x080fe200078e02ff */
[----:B------:R-:W-:Y:S01]  /*0fa0*/  LOP3.LUT R33, R0, 0xc, RZ, 0xfc, !PT ;  /* 0x0000000c00217812 */ /* 0x000fe200078efcff */
[-C--:B------:R-:W-:Y:S01]  /*0fb0*/  IMAD R69, R57, R19.reuse, RZ ;  /* 0x0000001339457224 */ /* 0x080fe200078e02ff */
[----:B------:R-:W-:Y:S01]  /*0fc0*/  LOP3.LUT R66, R17, 0x7f, R2, 0x78, !PT ;  /* 0x0000007f11427812 */ /* 0x000fe200078e7802 */
[-C--:B------:R-:W-:Y:S01]  /*0fd0*/  IMAD R70, R56, R19.reuse, RZ ;  /* 0x0000001338467224 */ /* 0x080fe200078e02ff */
[----:B------:R-:W-:Y:S01]  /*0fe0*/  LOP3.LUT R62, R13, R0, RZ, 0xfc, !PT ;  /* 0x000000000d3e7212 */ /* 0x000fe200078efcff */
[-C--:B------:R-:W-:Y:S01]  /*0ff0*/  IMAD R71, R55, R19.reuse, RZ ;  /* 0x0000001337477224 */ /* 0x080fe200078e02ff */
[----:B------:R-:W-:Y:S01]  /*1000*/  LEA.HI.X.SX32 R138, R8, UR5, 0x1, P3 ;  /* 0x00000005088a7c11 */ /* 0x000fe200098f0eff */
[-C--:B------:R-:W-:Y:S01]  /*1010*/  IMAD R72, R54, R19.reuse, RZ ;  /* 0x0000001336487224 */ /* 0x080fe200078e02ff */
[----:B------:R-:W-:Y:S01]  /*1020*/  SHF.R.S32.HI R60, RZ, 0x6, R9 ;  /* 0x00000006ff3c7819 */ /* 0x000fe20000011409 */
[-C--:B------:R-:W-:Y:S01]  /*1030*/  IMAD R73, R53, R19.reuse, RZ ;  /* 0x0000001335497224 */ /* 0x080fe200078e02ff */
[----:B------:R-:W-:Y:S01]  /*1040*/  LOP3.LUT R67, R66, 0x20, RZ, 0x3c, !PT ;  /* 0x0000002042437812 */ /* 0x000fe200078e3cff */
[-C--:B------:R-:W-:Y:S01]  /*1050*/  IMAD R74, R52, R19.reuse, RZ ;  /* 0x00000013344a7224 */ /* 0x080fe200078e02ff */
[C---:B------:R-:W-:Y:S01]  /*1060*/  LOP3.LUT R63, R62.reuse, 0x10, RZ, 0x3c, !PT ;  /* 0x000000103e3f7812 */ /* 0x040fe200078e3cff */
[-C--:B------:R-:W-:Y:S01]  /*1070*/  IMAD R75, R51, R19.reuse, RZ ;  /* 0x00000013334b7224 */ /* 0x080fe200078e02ff */
[----:B------:R-:W-:Y:S01]  /*1080*/  LOP3.LUT R64, R62, 0x20, RZ, 0x3c, !PT ;  /* 0x000000203e407812 */ /* 0x000fe200078e3cff */
[-C--:B------:R-:W-:Y:S01]  /*1090*/  IMAD R76, R50, R19.reuse, RZ ;  /* 0x00000013324c7224 */ /* 0x080fe200078e02ff */
[----:B------:R-:W-:Y:S01]  /*10a0*/  LOP3.LUT R65, R62, 0x30, RZ, 0x3c, !PT ;  /* 0x000000303e417812 */ /* 0x000fe200078e3cff */
[-C--:B------:R-:W-:Y:S01]  /*10b0*/  IMAD R77, R49, R19.reuse, RZ ;  /* 0x00000013314d7224 */ /* 0x080fe200078e02ff */
[----:B------:R-:W-:Y:S01]  /*10c0*/  SHF.R.S32.HI R141, RZ, 0x1f, R139 ;  /* 0x0000001fff8d7819 */ /* 0x000fe2000001148b */
[-C--:B------:R-:W-:Y:S01]  /*10d0*/  IMAD R78, R48, R19.reuse, RZ ;  /* 0x00000013304e7224 */ /* 0x080fe200078e02ff */
[----:B------:R-:W-:Y:S01]  /*10e0*/  SHF.R.S32.HI R145, RZ, 0x1f, R143 ;  /* 0x0000001fff917819 */ /* 0x000fe2000001148f */
[-C--:B------:R-:W-:Y:S01]  /*10f0*/  IMAD R79, R47, R19.reuse, RZ ;  /* 0x000000132f4f7224 */ /* 0x080fe200078e02ff */
[----:B------:R-:W-:Y:S01]  /*1100*/  SHF.R.S32.HI R149, RZ, 0x1f, R147 ;  /* 0x0000001fff957819 */ /* 0x000fe20000011493 */
[-C--:B------:R-:W-:Y:S01]  /*1110*/  IMAD R80, R46, R19.reuse, RZ ;  /* 0x000000132e507224 */ /* 0x080fe200078e02ff */
[----:B------:R-:W-:Y:S01]  /*1120*/  SHF.R.S32.HI R153, RZ, 0x1f, R151 ;  /* 0x0000001fff997819 */ /* 0x000fe20000011497 */
[-C--:B------:R-:W-:Y:S01]  /*1130*/  IMAD R81, R45, R19.reuse, RZ ;  /* 0x000000132d517224 */ /* 0x080fe200078e02ff */
[----:B------:R-:W-:Y:S01]  /*1140*/  UMOV UR5, URZ ;  /* 0x0000003f00057c82 */ /* 0x000fe20008000000 */
[-C--:B------:R-:W-:Y:S01]  /*1150*/  IMAD R82, R44, R19.reuse, RZ ;  /* 0x000000132c527224 */ /* 0x080fe200078e02ff */
[----:B------:R-:W-:Y:S01]  /*1160*/  UIADD3.64 UR10, UR4, -UR10, URZ ;  /* 0x8000000a040a7297 */ /* 0x000fe2000fffe03f */
[----:B------:R-:W-:-:S02]  /*1170*/  IMAD R83, R43, R19, RZ ;  /* 0x000000132b537224 */ /* 0x000fc400078e02ff */
[-C--:B------:R-:W-:Y:S02]  /*1180*/  IMAD R84, R42, R19.reuse, RZ ;  /* 0x000000132a547224 */ /* 0x080fe400078e02ff */
[-C--:B------:R-:W-:Y:S02]  /*1190*/  IMAD R85, R41, R19.reuse, RZ ;  /* 0x0000001329557224 */ /* 0x080fe400078e02ff */
[-C--:B------:R-:W-:Y:S02]  /*11a0*/  IMAD R86, R40, R19.reuse, RZ ;  /* 0x0000001328567224 */ /* 0x080fe400078e02ff */
[-C--:B------:R-:W-:Y:S02]  /*11b0*/  IMAD R87, R39, R19.reuse, RZ ;  /* 0x0000001327577224 */ /* 0x080fe400078e02ff */
[-C--:B------:R-:W-:Y:S02]  /*11c0*/  IMAD R88, R38, R19.reuse, RZ ;  /* 0x0000001326587224 */ /* 0x080fe400078e02ff */
        /* <DEDUP_REMOVED lines=9> */
[----:B------:R-:W-:-:S07]  /*1260*/  IMAD R98, R20, R19, RZ ;  /* 0x0000001314627224 */ /* 0x000fce00078e02ff */
.L_x_1:
[----:B------:R-:W-:Y:S02]  /*1270*/  ISETP.GE.AND P0, PT, R0, UR13, PT ;  /* 0x0000000d00007c0c */ /* 0x000fe4000bf06270 */
[C---:B------:R-:W-:Y:S02]  /*1280*/  IADD3 R8, P1, R61.reuse, R135, RZ ;  /* 0x000000873d087210 */ /* 0x040fe40007f3e0ff */
[----:B------:R-:W-:Y:S02]  /*1290*/  PRMT R99, RZ, 0x7610, R99 ;  /* 0x00007610ff637816 */ /* 0x000fe40000000063 */
[----:B------:R-:W-:Y:S02]  /*12a0*/  LEA.HI.X.SX32 R9, R61, R137, 0x1, P1 ;  /* 0x000000893d097211 */ /* 0x000fe400008f0eff */
[----:B------:R-:W-:Y:S02]  /*12b0*/  ISETP.GE.AND P1, PT, R21, UR13, PT ;  /* 0x0000000d15007c0c */ /* 0x000fe4000bf26270 */
[----:B------:R-:W-:-:S02]  /*12c0*/  IADD3 R10, P2, R98, R135, RZ ;  /* 0x00000087620a7210 */ /* 0x000fc40007f5e0ff */
[----:B------:R-:W-:Y:S01]  /*12d0*/  ISETP.GE.AND P4, PT, R20, UR13, PT ;  /* 0x0000000d14007c0c */ /* 0x000fe2000bf86270 */
[----:B------:R0:W2:Y:S01]  /*12e0*/  @!P0 LDG.E.U8 R99, desc[UR16][R8.64] ;  /* 0x0000001008638981 */ /* 0x0000a2000c1e1100 */
[C---:B------:R-:W-:Y:S02]  /*12f0*/  IADD3 R12, P0, R97.reuse, R135, RZ ;  /* 0x00000087610c7210 */ /* 0x040fe40007f1e0ff */
[----:B------:R-:W-:Y:S02]  /*1300*/  PRMT R103, RZ, 0x7610, R103 ;  /* 0x00007610ff677816 */ /* 0x000fe40000000067 */
[-C--:B------:R-:W-:Y:S02]  /*1310*/  LEA.HI.X.SX32 R13, R97, R137.reuse, 0x1, P0 ;  /* 0x00000089610d7211 */ /* 0x080fe400000f0eff */
[----:B------:R-:W-:Y:S02]  /*1320*/  ISETP.GE.AND P3, PT, R22, UR13, PT ;  /* 0x0000000d16007c0c */ /* 0x000fe4000bf66270 */
[----:B------:R-:W-:Y:S01]  /*1330*/  LEA.HI.X.SX32 R11, R98, R137, 0x1, P2 ;  /* 0x00000089620b7211 */ /* 0x000fe200010f0eff */
[----:B------:R1:W3:Y:S01]  /*1340*/  @!P1 LDG.E.U8 R103, desc[UR16][R12.64] ;  /* 0x000000100c679981 */ /* 0x0002e2000c1e1100 */
[----:B------:R-:W-:-:S02]  /*1350*/  IADD3 R14, P2, R96, R135, RZ ;  /* 0x00000087600e7210 */ /* 0x000fc40007f5e0ff */
[----:B0-----:R-:W-:Y:S02]  /*1360*/  IADD3 R8, P1, R95, R135, RZ ;  /* 0x000000875f087210 */ /* 0x001fe40007f3e0ff */
[----:B------:R-:W-:Y:S02]  /*1370*/  PRMT R101, RZ, 0x7610, R101 ;  /* 0x00007610ff657816 */ /* 0x000fe40000000065 */
[----:B------:R-:W-:Y:S02]  /*1380*/  PRMT R105, RZ, 0x7610, R105 ;  /* 0x00007610ff697816 */ /* 0x000fe40000000069 */
[-C--:B------:R-:W-:Y:S02]  /*1390*/  LEA.HI.X.SX32 R15, R96, R137.reuse, 0x1, P2 ;  /* 0x00000089600f7211 */ /* 0x080fe400010f0eff */
[----:B------:R-:W-:Y:S01]  /*13a0*/  ISETP.GE.AND P0, PT, R23, UR13, PT ;  /* 0x0000000d17007c0c */ /* 0x000fe2000bf06270 */
[----:B------:R0:W4:Y:S01]  /*13b0*/  @!P4 LDG.E.U8 R101, desc[UR16][R10.64] ;  /* 0x000000100a65c981 */ /* 0x000122000c1e1100 */
[----:B------:R-:W-:-:S02]  /*13c0*/  LEA.HI.X.SX32 R9, R95, R137, 0x1, P1 ;  /* 0x000000895f097211 */ /* 0x000fc400008f0eff */
[----:B------:R-:W-:Y:S01]  /*13d0*/  ISETP.GE.AND P2, PT, R32, UR13, PT ;  /* 0x0000000d20007c0c */ /* 0x000fe2000bf46270 */
[----:B------:R5:W4:Y:S01]  /*13e0*/  @!P3 LDG.E.U8 R105, desc[UR16][R14.64] ;  /* 0x000000100e69b981 */ /* 0x000b22000c1e1100 */
[----:B------:R-:W-:Y:S02]  /*13f0*/  ISETP.GE.AND P1, PT, R33, UR13, PT ;  /* 0x0000000d21007c0c */ /* 0x000fe4000bf26270 */
[-C--:B-1----:R-:W-:Y:S02]  /*1400*/  IADD3 R12, P4, R93, R135.reuse, RZ ;  /* 0x000000875d0c7210 */ /* 0x082fe40007f9e0ff */
[----:B0-----:R-:W-:Y:S02]  /*1410*/  IADD3 R10, P3, R94, R135, RZ ;  /* 0x000000875e0a7210 */ /* 0x001fe40007f7e0ff */
[----:B------:R-:W-:Y:S02]  /*1420*/  PRMT R107, RZ, 0x7610, R107 ;  /* 0x00007610ff6b7816 */ /* 0x000fe4000000006b */
[----:B------:R-:W-:-:S02]  /*1430*/  PRMT R109, RZ, 0x7610, R109 ;  /* 0x00007610ff6d7816 */ /* 0x000fc4000000006d */
[----:B------:R-:W-:Y:S02]  /*1440*/  PRMT R111, RZ, 0x7610, R111 ;  /* 0x00007610ff6f7816 */ /* 0x000fe4000000006f */
[-C--:B------:R-:W-:Y:S01]  /*1450*/  LEA.HI.X.SX32 R11, R94, R137.reuse, 0x1, P3 ;  /* 0x000000895e0b7211 */ /* 0x080fe200018f0eff */
[----:B------:R0:W4:Y:S01]  /*1460*/  @!P0 LDG.E.U8 R107, desc[UR16][R8.64] ;  /* 0x00000010086b8981 */ /* 0x000122000c1e1100 */
[----:B------:R-:W-:Y:S02]  /*1470*/  LEA.HI.X.SX32 R13, R93, R137, 0x1, P4 ;  /* 0x000000895d0d7211 */ /* 0x000fe400020f0eff */
[----:B------:R-:W-:Y:S01]  /*1480*/  ISETP.GE.AND P0, PT, R34, UR13, PT ;  /* 0x0000000d22007c0c */ /* 0x000fe2000bf06270 */
[----:B------:R1:W4:Y:S01]  /*1490*/  @!P2 LDG.E.U8 R109, desc[UR16][R10.64] ;  /* 0x000000100a6da981 */ /* 0x000322000c1e1100 */
[----:B-----5:R-:W-:Y:S02]  /*14a0*/  IADD3 R14, P3, R92, R135, RZ ;  /* 0x000000875c0e7210 */ /* 0x020fe40007f7e0ff */
[----:B------:R-:W-:Y:S01]  /*14b0*/  ISETP.GE.AND P2, PT, R35, UR13, PT ;  /* 0x0000000d23007c0c */ /* 0x000fe2000bf46270 */
[----:B------:R5:W4:Y:S01]  /*14c0*/  @!P1 LDG.E.U8 R111, desc[UR16][R12.64] ;  /* 0x000000100c6f9981 */ /* 0x000b22000c1e1100 */
[----:B------:R-:W-:-:S02]  /*14d0*/  ISETP.GE.AND P1, PT, R36, UR13, PT ;  /* 0x0000000d24007c0c */ /* 0x000fc4000bf26270 */
[----:B------:R-:W-:Y:S02]  /*14e0*/  LEA.HI.X.SX32 R15, R92, R137, 0x1, P3 ;  /* 0x000000895c0f7211 */ /* 0x000fe400018f0eff */
[-C--:B0-----:R-:W-:Y:S02]  /*14f0*/  IADD3 R8, P4, R91, R135.reuse, RZ ;  /* 0x000000875b087210 */ /* 0x081fe40007f9e0ff */
[----:B-1----:R-:W-:Y:S02]  /*1500*/  IADD3 R10, P3, R90, R135, RZ ;  /* 0x000000875a0a7210 */ /* 0x002fe40007f7e0ff */
[----:B------:R-:W-:Y:S02]  /*1510*/  PRMT R113, RZ, 0x7610, R113 ;  /* 0x00007610ff717816 */ /* 0x000fe40000000071 */
[----:B------:R-:W-:Y:S02]  /*1520*/  PRMT R100, RZ, 0x7610, R100 ;  /* 0x00007610ff647816 */ /* 0x000fe40000000064 */
[----:B------:R-:W-:-:S02]  /*1530*/  PRMT R102, RZ, 0x7610, R102 ;  /* 0x00007610ff667816 */ /* 0x000fc40000000066 */
        /* <DEDUP_REMOVED lines=93> */
[----:B-----5:R-:W-:Y:S01]  /*1b10*/  IADD3 R8, P4, R71, R135, RZ ;  /* 0x0000008747087210 */ /* 0x020fe20007f9e0ff */
[----:B------:R-:W5:Y:S01]  /*1b20*/  @!P2 LDG.E.U8 R120, desc[UR16][R12.64] ;  /* 0x000000100c78a981 */ /* 0x000f62000c1e1100 */
[----:B------:R-:W-:Y:S02]  /*1b30*/  ISETP.GE.AND P0, PT, R55, UR13, PT ;  /* 0x0000000d37007c0c */ /* 0x000fe4000bf06270 */
[----:B------:R-:W-:Y:S01]  /*1b40*/  ISETP.GE.AND P2, PT, R56, UR13, PT ;  /* 0x0000000d38007c0c */ /* 0x000fe2000bf46270 */
[----:B------:R1:W5:Y:S01]  /*1b50*/  @!P1 LDG.E.U8 R122, desc[UR16][R14.64] ;  /* 0x000000100e7a9981 */ /* 0x000362000c1e1100 */
[----:B------:R-:W-:-:S02]  /*1b60*/  ISETP.GE.AND P1, PT, R57, UR13, PT ;  /* 0x0000000d39007c0c */ /* 0x000fc4000bf26270 */
[----:B0-----:R-:W-:Y:S02]  /*1b70*/  IADD3 R10, P3, R70, R135, RZ ;  /* 0x00000087460a7210 */ /* 0x001fe40007f7e0ff */
[----:B------:R-:W-:Y:S02]  /*1b80*/  ISETP.GE.AND P5, PT, R58, UR13, PT ;  /* 0x0000000d3a007c0c */ /* 0x000fe4000bfa6270 */
[-C--:B------:R-:W-:Y:S02]  /*1b90*/  LEA.HI.X.SX32 R9, R71, R137.reuse, 0x1, P4 ;  /* 0x0000008947097211 */ /* 0x080fe400020f0eff */
[----:B------:R-:W-:Y:S02]  /*1ba0*/  LEA.HI.X.SX32 R11, R70, R137, 0x1, P3 ;  /* 0x00000089460b7211 */ /* 0x000fe400018f0eff */
[-C--:B------:R-:W-:Y:S02]  /*1bb0*/  IADD3 R16, P4, R69, R135.reuse, RZ ;  /* 0x0000008745107210 */ /* 0x080fe40007f9e0ff */
[----:B------:R-:W-:-:S02]  /*1bc0*/  IADD3 R18, P3, R68, R135, RZ ;  /* 0x0000008744127210 */ /* 0x000fc40007f7e0ff */
[----:B------:R-:W-:Y:S02]  /*1bd0*/  PRMT R124, RZ, 0x7610, R124 ;  /* 0x00007610ff7c7816 */ /* 0x000fe4000000007c */
[----:B------:R-:W-:Y:S02]  /*1be0*/  PRMT R126, RZ, 0x7610, R126 ;  /* 0x00007610ff7e7816 */ /* 0x000fe4000000007e */
[----:B------:R-:W-:Y:S02]  /*1bf0*/  PRMT R128, RZ, 0x7610, R128 ;  /* 0x00007610ff807816 */ /* 0x000fe40000000080 */
[----:B------:R-:W-:Y:S01]  /*1c00*/  PRMT R130, RZ, 0x7610, R130 ;  /* 0x00007610ff827816 */ /* 0x000fe20000000082 */
[----:B------:R-:W5:Y:S01]  /*1c10*/  @!P0 LDG.E.U8 R124, desc[UR16][R8.64] ;  /* 0x00000010087c8981 */ /* 0x000f62000c1e1100 */
[-C--:B------:R-:W-:Y:S02]  /*1c20*/  LEA.HI.X.SX32 R17, R69, R137.reuse, 0x1, P4 ;  /* 0x0000008945117211 */ /* 0x080fe400020f0eff */
[----:B------:R-:W-:Y:S01]  /*1c30*/  LEA.HI.X.SX32 R19, R68, R137, 0x1, P3 ;  /* 0x0000008944137211 */ /* 0x000fe200018f0eff */
[----:B------:R0:W5:Y:S04]  /*1c40*/  @!P2 LDG.E.U8 R126, desc[UR16][R10.64] ;  /* 0x000000100a7ea981 */ /* 0x000168000c1e1100 */
[----:B------:R0:W5:Y:S04]  /*1c50*/  @!P1 LDG.E.U8 R128, desc[UR16][R16.64] ;  /* 0x0000001010809981 */ /* 0x000168000c1e1100 */
[----:B------:R-:W5:Y:S01]  /*1c60*/  @!P5 LDG.E.U8 R130, desc[UR16][R18.64] ;  /* 0x000000101282d981 */ /* 0x000f62000c1e1100 */
[----:B------:R-:W-:Y:S01]  /*1c70*/  BAR.SYNC.DEFER_BLOCKING 0x0 ;  /* 0x0000000000007b1d */ /* 0x000fe20000010000 */
[----:B-1----:R-:W-:-:S02]  /*1c80*/  IADD3 R14, P2, R143, R136, RZ ;  /* 0x000000888f0e7210 */ /* 0x002fc40007f5e0ff */
[----:B------:R-:W-:Y:S02]  /*1c90*/  ISETP.GE.AND P0, PT, R59, UR13, PT ;  /* 0x0000000d3b007c0c */ /* 0x000fe4000bf06270 */
[-C--:B0-----:R-:W-:Y:S01]  /*1ca0*/  IADD3 R10, P3, R151, R136.reuse, RZ ;  /* 0x00000088970a7210 */ /* 0x081fe20007f7e0ff */
[--C-:B------:R-:W-:Y:S01]  /*1cb0*/  IMAD.X R15, R145, 0x1, R138.reuse, P2 ;  /* 0x00000001910f7824 */ /* 0x100fe200010e068a */
[-C--:B------:R-:W-:Y:S02]  /*1cc0*/  IADD3 R8, P2, R147, R136.reuse, RZ ;  /* 0x0000008893087210 */ /* 0x080fe40007f5e0ff */
[----:B------:R-:W-:Y:S01]  /*1cd0*/  IADD3 R12, P1, R139, R136, RZ ;  /* 0x000000888b0c7210 */ /* 0x000fe20007f3e0ff */
[--C-:B------:R-:W-:Y:S01]  /*1ce0*/  IMAD.X R11, R153, 0x1, R138.reuse, P3 ;  /* 0x00000001990b7824 */ /* 0x100fe200018e068a */
[----:B------:R-:W-:Y:S02]  /*1cf0*/  PRMT R131, RZ, 0x7610, R131 ;  /* 0x00007610ff837816 */ /* 0x000fe40000000083 */
[----:B------:R-:W-:Y:S01]  /*1d00*/  PRMT R17, RZ, 0x7610, R17 ;  /* 0x00007610ff117816 */ /* 0x000fe20000000011 */
[----:B------:R-:W-:Y:S01]  /*1d10*/  IMAD.X R9, R149, 0x1, R138, P2 ;  /* 0x0000000195097824 */ /* 0x000fe200010e068a */
[----:B------:R-:W-:Y:S01]  /*1d20*/  PRMT R132, RZ, 0x7610, R132 ;  /* 0x00007610ff847816 */ /* 0x000fe20000000084 */
[----:B------:R-:W-:Y:S01]  /*1d30*/  IMAD.X R13, R141, 0x1, R138, P1 ;  /* 0x000000018d0d7824 */ /* 0x000fe200008e068a */
[----:B------:R-:W-:Y:S01]  /*1d40*/  PRMT R16, RZ, 0x7610, R16 ;  /* 0x00007610ff107816 */ /* 0x000fe20000000010 */
[----:B------:R-:W5:Y:S04]  /*1d50*/  @!P0 LDG.E.U8 R131, desc[UR16][R14.64] ;  /* 0x000000100e838981 */ /* 0x000f68000c1e1100 */
[----:B------:R-:W5:Y:S04]  /*1d60*/  @!P0 LDG.E.U8 R17, desc[UR16][R10.64] ;  /* 0x000000100a118981 */ /* 0x000f68000c1e1100 */
[----:B------:R-:W5:Y:S04]  /*1d70*/  @!P0 LDG.E.U8 R132, desc[UR16][R8.64] ;  /* 0x0000001008848981 */ /* 0x000f68000c1e1100 */
[----:B------:R-:W5:Y:S04]  /*1d80*/  @!P0 LDG.E.U8 R16, desc[UR16][R12.64] ;  /* 0x000000100c108981 */ /* 0x000f68000c1e1100 */
[----:B--2---:R0:W-:Y:S04]  /*1d90*/  STS.U8 [R62+UR12], R99 ;  /* 0x000000633e007988 */ /* 0x0041e8000800000c */
[----:B---3--:R0:W-:Y:S04]  /*1da0*/  STS.U8 [R62+UR12+0x4], R103 ;  /* 0x000004673e007988 */ /* 0x0081e8000800000c */
[----:B----4-:R0:W-:Y:S04]  /*1db0*/  STS.U8 [R62+UR12+0x2], R101 ;  /* 0x000002653e007988 */ /* 0x0101e8000800000c */
[----:B------:R0:W-:Y:S04]  /*1dc0*/  STS.U8 [R62+UR12+0x6], R105 ;  /* 0x000006693e007988 */ /* 0x0001e8000800000c */
[----:B------:R0:W-:Y:S04]  /*1dd0*/  STS.U8 [R62+UR12+0x8], R107 ;  /* 0x0000086b3e007988 */ /* 0x0001e8000800000c */
[----:B------:R0:W-:Y:S04]  /*1de0*/  STS.U8 [R62+UR12+0xa], R109 ;  /* 0x00000a6d3e007988 */ /* 0x0001e8000800000c */
[----:B------:R0:W-:Y:S04]  /*1df0*/  STS.U8 [R62+UR12+0xc], R111 ;  /* 0x00000c6f3e007988 */ /* 0x0001e8000800000c */
[----:B------:R0:W-:Y:S04]  /*1e00*/  STS.U8 [R62+UR12+0xe], R113 ;  /* 0x00000e713e007988 */ /* 0x0001e8000800000c */
[----:B------:R0:W-:Y:S04]  /*1e10*/  STS.U8 [R63+UR12], R100 ;  /* 0x000000643f007988 */ /* 0x0001e8000800000c */
[----:B------:R0:W-:Y:S04]  /*1e20*/  STS.U8 [R63+UR12+0x2], R102 ;  /* 0x000002663f007988 */ /* 0x0001e8000800000c */
[----:B------:R0:W-:Y:S04]  /*1e30*/  STS.U8 [R63+UR12+0x4], R104 ;  /* 0x000004683f007988 */ /* 0x0001e8000800000c */
        /* <DEDUP_REMOVED lines=15> */
[----:B-----5:R0:W-:Y:S04]  /*1f30*/  STS.U8 [R65+UR12+0x4], R120 ;  /* 0x0000047841007988 */ /* 0x0201e8000800000c */
[----:B------:R0:W-:Y:S04]  /*1f40*/  STS.U8 [R65+UR12+0x6], R122 ;  /* 0x0000067a41007988 */ /* 0x0001e8000800000c */
[----:B------:R0:W-:Y:S04]  /*1f50*/  STS.U8 [R65+UR12+0x8], R124 ;  /* 0x0000087c41007988 */ /* 0x0001e8000800000c */
[----:B------:R0:W-:Y:S04]  /*1f60*/  STS.U8 [R65+UR12+0xa], R126 ;  /* 0x00000a7e41007988 */ /* 0x0001e8000800000c */
[----:B------:R0:W-:Y:S04]  /*1f70*/  STS.U8 [R65+UR12+0xc], R128 ;  /* 0x00000c8041007988 */ /* 0x0001e8000800000c */
[----:B------:R0:W-:Y:S04]  /*1f80*/  STS.U8 [R65+UR12+0xe], R130 ;  /* 0x00000e8241007988 */ /* 0x0001e8000800000c */
[----:B------:R0:W-:Y:S04]  /*1f90*/  STS.U8 [R66+UR12+0x2200], R131 ;  /* 0x0022008342007988 */ /* 0x0001e8000800000c */
[----:B------:R0:W-:Y:S04]  /*1fa0*/  STS.U8 [R66+UR12+0x2000], R17 ;  /* 0x0020001142007988 */ /* 0x0001e8000800000c */
[----:B------:R0:W-:Y:S04]  /*1fb0*/  STS.U8 [R67+UR12+0x2100], R132 ;  /* 0x0021008443007988 */ /* 0x0001e8000800000c */
[----:B------:R0:W-:Y:S01]  /*1fc0*/  STS.U8 [R67+UR12+0x2300], R16 ;  /* 0x0023001043007988 */ /* 0x0001e2000800000c */
[----:B------:R1:W-:Y:S06]  /*1fd0*/  MEMBAR.ALL.CTA ;  /* 0x0000000000007992 */ /* 0x0003ec0000008000 */
[----:B-1----:R-:W1:Y:S01]  /*1fe0*/  FENCE.VIEW.ASYNC.S ;  /* 0x00000000000073c6 */ /* 0x002e620000000000 */
[----:B------:R-:W-:-:S04]  /*1ff0*/  USHF.L.U32 UR6, UR14, 0x6, URZ ;  /* 0x000000060e067899 */ /* 0x000fc8000800063f */
[----:B------:R-:W-:Y:S01]  /*2000*/  ULOP3.LUT UR6, UR6, 0x100, URZ, 0xc0, !UPT ;  /* 0x0000010006067892 */ /* 0x000fe2000f8ec03f */
[----:B-1----:R-:W-:Y:S03]  /*2010*/  BAR.SYNC.DEFER_BLOCKING 0x0 ;  /* 0x0000000000007b1d */ /* 0x002fe60000010000 */
[----:B------:R-:W-:-:S04]  /*2020*/  ULEA.HI UR6, UR12, UR6, URZ, 0x1c ;  /* 0x000000060c067291 */ /* 0x000fc8000f8fe03f */
[----:B------:R-:W-:Y:S01]  /*2030*/  ULOP3.LUT UR6, UR6, 0x3fff, URZ, 0xc0, !UPT ;  /* 0x00003fff06067892 */ /* 0x000fe2000f8ec03f */
[----:B------:R-:W-:Y:S01]  /*2040*/  UMOV UR22, UR4 ;  /* 0x0000000400167c82 */ /* 0x000fe20008000000 */
[----:B------:R-:W-:Y:S01]  /*2050*/  UMOV UR23, 0x80000020 ;  /* 0x8000002000177882 */ /* 0x000fe20000000000 */
[----:B------:R-:W-:-:S04]  /*2060*/  UMOV UR21, 0x80000020 ;  /* 0x8000002000157882 */ /* 0x000fc80000000000 */
[----:B------:R-:W-:Y:S01]  /*2070*/  UMOV UR20, UR6 ;  /* 0x0000000600147c82 */ /* 0x000fe20008000000 */
[----:B------:R-:W-:-:S06]  /*2080*/  WARPGROUP.ARRIVE ;  /* 0x00000000000079c5 */ /* 0x000fcc0000000000 */
[----:B------:R-:W-:Y:S01]  /*2090*/  QGMMA.64x16x32.F32.E4M3.E4M3 R24, gdesc[UR20], R24 ;  /* 0x00200000141879f3 */ /* 0x000fe20008700818 */
[----:B------:R-:W-:Y:S01]  /*20a0*/  UMOV UR8, 0xfffffffe ;  /* 0xfffffffe00087882 */ /* 0x000fe20000000000 */
[----:B------:R-:W-:Y:S01]  /*20b0*/  UMOV UR9, 0x7fffffdf ;  /* 0x7fffffdf00097882 */ /* 0x000fe20000000000 */
[----:B------:R-:W-:Y:S02]  /*20c0*/  UMOV UR7, URZ ;  /* 0x0000003f00077c82 */ /* 0x000fe40008000000 */
[----:B------:R-:W-:Y:S01]  /*20d0*/  UIADD3.64 UR8, UR6, -UR8, URZ ;  /* 0x8000000806087297 */ /* 0x000fe2000fffe03f */
[----:B------:R-:W-:-:S05]  /*20e0*/  VIADD R60, R60, 0xffffffff ;  /* 0xffffffff3c3c7836 */ /* 0x000fca0000000000 */
[----:B------:R-:W-:-:S03]  /*20f0*/  ISETP.NE.U32.AND P0, PT, R60, RZ, PT ;  /* 0x000000ff3c00720c */ /* 0x000fc60003f05070 */
[----:B------:R-:W-:Y:S01]  /*2100*/  QGMMA.64x16x32.F32.E4M3.E4M3 R24, gdesc[UR8], R24, gsb0 ;  /* 0x00200000081879f3 */ /* 0x000fe20008000818 */
[C---:B------:R-:W-:Y:S01]  /*2110*/  IADD3 R136, P1, R133.reuse, R136, RZ ;  /* 0x0000008885887210 */ /* 0x040fe20007f3e0ff */
[----:B------:R-:W-:Y:S01]  /*2120*/  UIADD3 UR13, UR13, -0x40, URZ ;  /* 0xffffffc00d0d7890 */ /* 0x000fe2000fffe03f */
[C---:B------:R-:W-:Y:S02]  /*2130*/  IADD3 R135, P2, R134.reuse, R135, RZ ;  /* 0x0000008786877210 */ /* 0x040fe40007f5e0ff */
[----:B------:R-:W-:Y:S02]  /*2140*/  LEA.HI.X.SX32 R138, R133, R138, 0x1, P1 ;  /* 0x0000008a858a7211 */ /* 0x000fe400008f0eff */
[----:B------:R-:W-:Y:S01]  /*2150*/  LEA.HI.X.SX32 R137, R134, R137, 0x1, P2 ;  /* 0x0000008986897211 */ /* 0x000fe200010f0eff */
[----:B------:R-:W-:Y:S02]  /*2160*/  WARPGROUP.DEPBAR.LE gsb0, 0x0 ;  /* 0x00008000000079c5 */ /* 0x000fe40000010000 */
[----:B0-----:R-:W-:Y:S06]  /*2170*/  @P0 BRA `(.L_x_1) ;  /* 0xfffffff0003c0947 */ /* 0x001fec000383ffff */
.L_x_0:
[----:B------:R-:W-:Y:S01]  /*2180*/  F2FP.SATFINITE.E4M3.F32.PACK_AB_MERGE_C R24, R25, R24, RZ ;  /* 0x000000181918723e */ /* 0x000fe200048070ff */
[----:B------:R-:W-:Y:S01]  /*2190*/  BAR.SYNC.DEFER_BLOCKING 0x0 ;  /* 0x0000000000007b1d */ /* 0x000fe20000010000 */
[----:B------:R-:W-:Y:S02]  /*21a0*/  F2FP.SATFINITE.E4M3.F32.PACK_AB_MERGE_C R28, R29, R28, RZ ;  /* 0x0000001c1d1c723e */ /* 0x000fe400048070ff */
[----:B------:R-:W-:Y:S02]  /*21b0*/  F2FP.SATFINITE.E4M3.F32.PACK_AB_MERGE_C R26, R27, R26, RZ ;  /* 0x0000001a1b1a723e */ /* 0x000fe400048070ff */
[----:B------:R-:W-:Y:S01]  /*21c0*/  F2FP.SATFINITE.E4M3.F32.PACK_AB_MERGE_C R30, R31, R30, RZ ;  /* 0x0000001e1f1e723e */ /* 0x000fe200048070ff */
[----:B------:R-:W-:Y:S01]  /*21d0*/  ULDC UR4, c[0x0][0x244] ;  /* 0x0000910000047ab9 */ /* 0x000fe20000000800 */
[----:B------:R-:W-:Y:S01]  /*21e0*/  LOP3.LUT R24, R24, 0xffff, RZ, 0xc0, !PT ;  /* 0x0000ffff18187812 */ /* 0x000fe200078ec0ff */
[----:B------:R-:W-:Y:S01]  /*21f0*/  ULDC.64 UR6, c[0x0][0x228] ;  /* 0x00008a0000067ab9 */ /* 0x000fe20000000a00 */
[----:B------:R-:W-:-:S02]  /*2200*/  LOP3.LUT R15, R28, 0xffff, RZ, 0xc0, !PT ;  /* 0x0000ffff1c0f7812 */ /* 0x000fc400078ec0ff */
[----:B------:R-:W-:Y:S02]  /*2210*/  LOP3.LUT R26, R26, 0xffff, RZ, 0xc0, !PT ;  /* 0x0000ffff1a1a7812 */ /* 0x000fe400078ec0ff */
[----:B------:R-:W-:Y:S02]  /*2220*/  LOP3.LUT R17, R30, 0xffff, RZ, 0xc0, !PT ;  /* 0x0000ffff1e117812 */ /* 0x000fe400078ec0ff */
[----:B------:R-:W-:Y:S02]  /*2230*/  SHF.R.U32.HI R8, RZ, 0x8, R24 ;  /* 0x00000008ff087819 */ /* 0x000fe40000011618 */
[----:B------:R-:W-:Y:S02]  /*2240*/  SHF.R.U32.HI R10, RZ, 0x8, R15 ;  /* 0x00000008ff0a7819 */ /* 0x000fe4000001160f */
[----:B------:R-:W-:Y:S02]  /*2250*/  SHF.R.U32.HI R9, RZ, 0x8, R26 ;  /* 0x00000008ff097819 */ /* 0x000fe4000001161a */
[----:B------:R-:W-:-:S02]  /*2260*/  SHF.R.U32.HI R11, RZ, 0x8, R17 ;  /* 0x00000008ff0b7819 */ /* 0x000fc40000011611 */
[----:B------:R-:W-:Y:S02]  /*2270*/  LOP3.LUT R13, R8, 0xffff, RZ, 0xc0, !PT ;  /* 0x0000ffff080d7812 */ /* 0x000fe400078ec0ff */
[----:B------:R-:W-:Y:S02]  /*2280*/  LOP3.LUT R10, R10, 0xffff, RZ, 0xc0, !PT ;  /* 0x0000ffff0a0a7812 */ /* 0x000fe400078ec0ff */
[----:B------:R-:W-:Y:S02]  /*2290*/  LOP3.LUT R12, R9, 0xffff, RZ, 0xc0, !PT ;  /* 0x0000ffff090c7812 */ /* 0x000fe400078ec0ff */
[----:B------:R-:W-:Y:S02]  /*22a0*/  LOP3.LUT R11, R11, 0xffff, RZ, 0xc0, !PT ;  /* 0x0000ffff0b0b7812 */ /* 0x000fe400078ec0ff */
[----:B------:R-:W-:Y:S02]  /*22b0*/  PRMT R8, R24, 0x3340, R15 ;  /* 0x0000334018087816 */ /* 0x000fe4000000000f */
[----:B------:R-:W-:-:S02]  /*22c0*/  PRMT R13, R13, 0x3340, R10 ;  /* 0x000033400d0d7816 */ /* 0x000fc4000000000a */
[----:B------:R-:W-:Y:S02]  /*22d0*/  PRMT R9, R26, 0x3340, R17 ;  /* 0x000033401a097816 */ /* 0x000fe40000000011 */
[----:B------:R-:W-:Y:S02]  /*22e0*/  PRMT R12, R12, 0x3340, R11 ;  /* 0x000033400c0c7816 */ /* 0x000fe4000000000b */
[----:B------:R-:W-:Y:S01]  /*22f0*/  LOP3.LUT R7, R7, 0x1c, R2, 0xf8, !PT ;  /* 0x0000001c07077812 */ /* 0x000fe200078ef802 */
[----:B------:R-:W-:Y:S01]  /*2300*/  IMAD R2, R6, UR4, RZ ;  /* 0x0000000406027c24 */ /* 0x000fe2000f8e02ff */
[----:B------:R-:W-:Y:S01]  /*2310*/  LEA.HI R5, R5, R4, RZ, 0x1a ;  /* 0x0000000405057211 */ /* 0x000fe200078fd0ff */
[----:B------:R-:W-:Y:S01]  /*2320*/  ULDC.64 UR4, c[0x0][0x220] ;  /* 0x0000880000047ab9 */ /* 0x000fe20000000a00 */
[----:B------:R-:W-:Y:S02]  /*2330*/  PRMT R8, R8, 0x5410, R13 ;  /* 0x0000541008087816 */ /* 0x000fe4000000000d */
[----:B------:R-:W-:-:S02]  /*2340*/  PRMT R9, R9, 0x5410, R12 ;  /* 0x0000541009097816 */ /* 0x000fc4000000000c */
[----:B------:R-:W-:Y:S01]  /*2350*/  LOP3.LUT R4, R7, 0x20, RZ, 0x3c, !PT ;  /* 0x0000002007047812 */ /* 0x000fe200078e3cff */
[----:B------:R-:W-:Y:S01]  /*2360*/  STS [R7+UR12], R8 ;  /* 0x0000000807007988 */ /* 0x000fe2000800080c */
[C---:B------:R-:W-:Y:S02]  /*2370*/  LOP3.LUT R10, R5.reuse, 0x20, RZ, 0x3c, !PT ;  /* 0x00000020050a7812 */ /* 0x040fe400078e3cff */
[C---:B------:R-:W-:Y:S01]  /*2380*/  LOP3.LUT R11, R5.reuse, 0x40, RZ, 0x3c, !PT ;  /* 0x00000040050b7812 */ /* 0x040fe200078e3cff */
[----:B------:R0:W-:Y:S01]  /*2390*/  STS [R4+UR12+0x200], R9 ;  /* 0x0002000904007988 */ /* 0x0001e2000800080c */
[----:B------:R-:W-:Y:S01]  /*23a0*/  LOP3.LUT R12, R5, 0x60, RZ, 0x3c, !PT ;  /* 0x00000060050c7812 */ /* 0x000fe200078e3cff */
[----:B------:R-:W-:Y:S01]  /*23b0*/  BAR.SYNC.DEFER_BLOCKING 0x0 ;  /* 0x0000000000007b1d */ /* 0x000fe20000010000 */
[----:B------:R-:W-:Y:S02]  /*23c0*/  IADD3 R19, P1, R2, UR4, RZ ;  /* 0x0000000402137c10 */ /* 0x000fe4000ff3e0ff */
[----:B------:R-:W-:-:S02]  /*23d0*/  ISETP.GE.AND P0, PT, R6, UR6, PT ;  /* 0x0000000606007c0c */ /* 0x000fc4000bf06270 */
[----:B------:R-:W-:Y:S01]  /*23e0*/  LEA.HI.X.SX32 R22, R2, UR5, 0x1, P1 ;  /* 0x0000000502167c11 */ /* 0x000fe200088f0eff */
[----:B------:R-:W-:Y:S01]  /*23f0*/  ULDC UR4, c[0x0][0x248] ;  /* 0x0000920000047ab9 */ /* 0x000fe20000000800 */
[C---:B0-----:R-:W-:Y:S02]  /*2400*/  LOP3.LUT R4, R3.reuse, R0, RZ, 0xfc, !PT ;  /* 0x0000000003047212 */ /* 0x041fe400078efcff */
[C-C-:B------:R-:W-:Y:S02]  /*2410*/  LOP3.LUT R2, R3.reuse, 0x2, R0.reuse, 0xfe, !PT ;  /* 0x0000000203027812 */ /* 0x140fe400078efe00 */
[----:B------:R-:W-:Y:S02]  /*2420*/  ISETP.LT.AND P1, PT, R4, UR7, !P0 ;  /* 0x0000000704007c0c */ /* 0x000fe4000c721270 */
[C---:B------:R-:W-:Y:S01]  /*2430*/  ISETP.LT.AND P4, PT, R2.reuse, UR7, !P0 ;  /* 0x0000000702007c0c */ /* 0x040fe2000c781270 */
[----:B------:R-:W-:Y:S01]  /*2440*/  IMAD R7, R2, UR4, RZ ;  /* 0x0000000402077c24 */ /* 0x000fe2000f8e02ff */
[----:B------:R-:W-:-:S02]  /*2450*/  LOP3.LUT R13, R3, 0xe, R0, 0xfe, !PT ;  /* 0x0000000e030d7812 */ /* 0x000fc400078efe00 */
[C-C-:B------:R-:W-:Y:S02]  /*2460*/  LOP3.LUT R23, R3.reuse, 0xc, R0.reuse, 0xfe, !PT ;  /* 0x0000000c03177812 */ /* 0x140fe400078efe00 */
[C-C-:B------:R-:W-:Y:S02]  /*2470*/  LOP3.LUT R9, R3.reuse, 0xa, R0.reuse, 0xfe, !PT ;  /* 0x0000000a03097812 */ /* 0x140fe400078efe00 */
[--C-:B------:R-:W-:Y:S01]  /*2480*/  LOP3.LUT R2, R3, 0x8, R0.reuse, 0xfe, !PT ;  /* 0x0000000803027812 */ /* 0x100fe200078efe00 */
[----:B------:R-:W-:Y:S01]  /*2490*/  IMAD R14, R23, UR4, RZ ;  /* 0x00000004170e7c24 */ /* 0x000fe2000f8e02ff */
[C-C-:B------:R-:W-:Y:S01]  /*24a0*/  LOP3.LUT R8, R3.reuse, 0x6, R0.reuse, 0xfe, !PT ;  /* 0x0000000603087812 */ /* 0x140fe200078efe00 */
[----:B------:R0:W1:Y:S01]  /*24b0*/  LDS.U16 R16, [R5+UR12] ;  /* 0x0000000c05107984 */ /* 0x0000620008000400 */
[----:B------:R-:W-:Y:S02]  /*24c0*/  LOP3.LUT R0, R3, 0x4, R0, 0xfe, !PT ;  /* 0x0000000403007812 */ /* 0x000fe400078efe00 */
[C---:B------:R-:W-:Y:S01]  /*24d0*/  IADD3 R6, P3, R7.reuse, R19, RZ ;  /* 0x0000001307067210 */ /* 0x040fe20007f7e0ff */
[----:B------:R2:W3:Y:S01]  /*24e0*/  LDS.U16 R18, [R10+UR12] ;  /* 0x0000000c0a127984 */ /* 0x0004e20008000400 */
[C---:B------:R-:W-:Y:S01]  /*24f0*/  ISETP.LT.AND P5, PT, R0.reuse, UR7, !P0 ;  /* 0x0000000700007c0c */ /* 0x040fe2000c7a1270 */
[----:B------:R-:W-:Y:S01]  /*2500*/  IMAD R0, R0, UR4, RZ ;  /* 0x0000000400007c24 */ /* 0x000fe2000f8e02ff */
[----:B------:R-:W-:Y:S01]  /*2510*/  LEA.HI.X.SX32 R7, R7, R22, 0x1, P3 ;  /* 0x0000001607077211 */ /* 0x000fe200018f0eff */
[----:B------:R4:W5:Y:S01]  /*2520*/  LDS.U16 R21, [R11+UR12] ;  /* 0x0000000c0b157984 */ /* 0x0009620008000400 */
[----:B0-----:R-:W-:Y:S01]  /*2530*/  IMAD R5, R4, UR4, RZ ;  /* 0x0000000404057c24 */ /* 0x001fe2000f8e02ff */
[----:B------:R-:W-:-:S02]  /*2540*/  ISETP.LT.AND P3, PT, R2, UR7, !P0 ;  /* 0x0000000702007c0c */ /* 0x000fc4000c761270 */
[----:B------:R0:W5:Y:S01]  /*2550*/  LDS.U16 R20, [R12+UR12] ;  /* 0x0000000c0c147984 */ /* 0x0001620008000400 */
[----:B--2---:R-:W-:Y:S01]  /*2560*/  IMAD R10, R8, UR4, RZ ;  /* 0x00000004080a7c24 */ /* 0x004fe2000f8e02ff */
[CC--:B------:R-:W-:Y:S01]  /*2570*/  IADD3 R4, P2, R5.reuse, R19.reuse, RZ ;  /* 0x0000001305047210 */ /* 0x0c0fe20007f5e0ff */
[----:B----4-:R-:W-:Y:S01]  /*2580*/  IMAD R11, R2, UR4, RZ ;  /* 0x00000004020b7c24 */ /* 0x010fe2000f8e02ff */
[C---:B------:R-:W-:Y:S02]  /*2590*/  IADD3 R2, P6, R0.reuse, R19, RZ ;  /* 0x0000001300027210 */ /* 0x040fe40007fde0ff */
[-C--:B------:R-:W-:Y:S01]  /*25a0*/  LEA.HI.X.SX32 R5, R5, R22.reuse, 0x1, P2 ;  /* 0x0000001605057211 */ /* 0x080fe200010f0eff */
[----:B0-----:R-:W-:Y:S01]  /*25b0*/  IMAD R12, R9, UR4, RZ ;  /* 0x00000004090c7c24 */ /* 0x001fe2000f8e02ff */
[----:B------:R-:W-:Y:S02]  /*25c0*/  LEA.HI.X.SX32 R3, R0, R22, 0x1, P6 ;  /* 0x0000001600037211 */ /* 0x000fe400030f0eff */
[----:B-1----:R-:W-:-:S02]  /*25d0*/  PRMT R15, R16, 0x7770, RZ ;  /* 0x00007770100f7816 */ /* 0x002fc400000000ff */
[----:B---3--:R-:W-:-:S03]  /*25e0*/  PRMT R17, R18, 0x7770, RZ ;  /* 0x0000777012117816 */ /* 0x008fc600000000ff */
[----:B------:R0:W-:Y:S04]  /*25f0*/  @P1 STG.E.U8 desc[UR16][R4.64], R15 ;  /* 0x0000000f04001986 */ /* 0x0001e8000c101110 */
[----:B------:R1:W-:Y:S01]  /*2600*/  @P4 STG.E.U8 desc[UR16][R6.64], R17 ;  /* 0x0000001106004986 */ /* 0x0003e2000c101110 */
[----:B------:R-:W-:Y:S02]  /*2610*/  ISETP.LT.AND P4, PT, R8, UR7, !P0 ;  /* 0x0000000708007c0c */ /* 0x000fe4000c781270 */
[-C--:B------:R-:W-:Y:S02]  /*2620*/  IADD3 R8, P6, R12, R19.reuse, RZ ;  /* 0x000000130c087210 */ /* 0x080fe40007fde0ff */
[-C--:B0-----:R-:W-:Y:S01]  /*2630*/  IADD3 R4, P1, R10, R19.reuse, RZ ;  /* 0x000000130a047210 */ /* 0x081fe20007f3e0ff */
[----:B------:R-:W-:Y:S01]  /*2640*/  IMAD R15, R13, UR4, RZ ;  /* 0x000000040d0f7c24 */ /* 0x000fe2000f8e02ff */
[----:B-1----:R-:W-:-:S02]  /*2650*/  IADD3 R6, P2, R11, R19, RZ ;  /* 0x000000130b067210 */ /* 0x002fc40007f5e0ff */
[-C--:B------:R-:W-:Y:S02]  /*2660*/  LEA.HI.X.SX32 R5, R10, R22.reuse, 0x1, P1 ;  /* 0x000000160a057211 */ /* 0x080fe400008f0eff */
[C---:B------:R-:W-:Y:S02]  /*2670*/  IADD3 R10, P1, R14.reuse, R19, RZ ;  /* 0x000000130e0a7210 */ /* 0x040fe40007f3e0ff */
[-C--:B------:R-:W-:Y:S02]  /*2680*/  LEA.HI.X.SX32 R7, R11, R22.reuse, 0x1, P2 ;  /* 0x000000160b077211 */ /* 0x080fe400010f0eff */
[----:B------:R-:W-:Y:S02]  /*2690*/  ISETP.LT.AND P2, PT, R9, UR7, !P0 ;  /* 0x0000000709007c0c */ /* 0x000fe4000c741270 */
[-C--:B------:R-:W-:Y:S02]  /*26a0*/  LEA.HI.X.SX32 R11, R14, R22.reuse, 0x1, P1 ;  /* 0x000000160e0b7211 */ /* 0x080fe400008f0eff */
[----:B------:R-:W-:-:S02]  /*26b0*/  LEA.HI.X.SX32 R9, R12, R22, 0x1, P6 ;  /* 0x000000160c097211 */ /* 0x000fc400030f0eff */
[----:B------:R-:W-:Y:S02]  /*26c0*/  ISETP.LT.AND P1, PT, R23, UR7, !P0 ;  /* 0x0000000717007c0c */ /* 0x000fe4000c721270 */
[----:B------:R-:W-:Y:S02]  /*26d0*/  IADD3 R12, P6, R15, R19, RZ ;  /* 0x000000130f0c7210 */ /* 0x000fe40007fde0ff */
[----:B------:R-:W-:Y:S02]  /*26e0*/  ISETP.LT.AND P0, PT, R13, UR7, !P0 ;  /* 0x000000070d007c0c */ /* 0x000fe4000c701270 */
[----:B-----5:R-:W-:Y:S02]  /*26f0*/  PRMT R19, R21, 0x7770, RZ ;  /* 0x0000777015137816 */ /* 0x020fe400000000ff */
[----:B------:R-:W-:Y:S02]  /*2700*/  LEA.HI.X.SX32 R13, R15, R22, 0x1, P6 ;  /* 0x000000160f0d7211 */ /* 0x000fe400030f0eff */
[----:B------:R-:W-:Y:S01]  /*2710*/  PRMT R23, R20, 0x7770, RZ ;  /* 0x0000777014177816 */ /* 0x000fe200000000ff */
[----:B------:R0:W-:Y:S01]  /*2720*/  @P5 STG.E.U8 desc[UR16][R2.64], R19 ;  /* 0x0000001302005986 */ /* 0x0001e2000c101110 */
[----:B------:R-:W-:-:S02]  /*2730*/  PRMT R15, R16, 0x7771, RZ ;  /* 0x00007771100f7816 */ /* 0x000fc400000000ff */
[----:B------:R-:W-:Y:S01]  /*2740*/  PRMT R17, R18, 0x7771, RZ ;  /* 0x0000777112117816 */ /* 0x000fe200000000ff */
[----:B------:R0:W-:Y:S01]  /*2750*/  @P4 STG.E.U8 desc[UR16][R4.64], R23 ;  /* 0x0000001704004986 */ /* 0x0001e2000c101110 */
[----:B------:R-:W-:-:S03]  /*2760*/  PRMT R21, R21, 0x7771, RZ ;  /* 0x0000777115157816 */ /* 0x000fc600000000ff */
[----:B------:R0:W-:Y:S04]  /*2770*/  @P3 STG.E.U8 desc[UR16][R6.64], R15 ;  /* 0x0000000f06003986 */ /* 0x0001e8000c101110 */
[----:B------:R0:W-:Y:S04]  /*2780*/  @P2 STG.E.U8 desc[UR16][R8.64], R17 ;  /* 0x0000001108002986 */ /* 0x0001e8000c101110 */
[----:B------:R0:W-:Y:S01]  /*2790*/  @P1 STG.E.U8 desc[UR16][R10.64], R21 ;  /* 0x000000150a001986 */ /* 0x0001e2000c101110 */
[----:B------:R-:W-:Y:S05]  /*27a0*/  @!P0 EXIT ;  /* 0x000000000000894d */ /* 0x000fea0003800000 */
[----:B0-----:R-:W-:-:S05]  /*27b0*/  PRMT R3, R20, 0x7771, RZ ;  /* 0x0000777114037816 */ /* 0x001fca00000000ff */
[----:B------:R-:W-:Y:S01]  /*27c0*/  STG.E.U8 desc[UR16][R12.64], R3 ;  /* 0x000000030c007986 */ /* 0x000fe2000c101110 */
[----:B------:R-:W-:Y:S05]  /*27d0*/  EXIT ;  /* 0x000000000000794d */ /* 0x000fea0003800000 */
.L_x_2:
[----:B------:R-:W-:-:S00]  /*27e0*/  BRA `(.L_x_2) ;  /* 0xfffffffc00fc7947 */ /* 0x000fc0000383ffff */
[----:B------:R-:W-:-:S00]  /*27f0*/  NOP ;  /* 0x0000000000007918 */ /* 0x000fc00000000000 */
        /* <DEDUP_REMOVED lines=8> */
.L_x_3:


//--------------------- .nv.shared.matmul_kernel  --------------------------
	.section	.nv.shared.matmul_kernel,"aw",@nobits
	.sectionflags	@""
	.align	16
	.zero		1024


//--------------------- .nv.shared.reserved.0     --------------------------
	.section	.nv.shared.reserved.0,"aw",@nobits
	.weak		__nv_reservedSMEM_offset_0_alias
	.size		__nv_reservedSMEM_offset_0_alias, 0, 0
	.other		__nv_reservedSMEM_offset_0_alias,@"STO_CUDA_RESERVED_SHARED STV_DEFAULT"
__nv_reservedSMEM_offset_0_alias:
	.zero		0


//--------------------- .nv.constant0.matmul_kernel --------------------------
	.section	.nv.constant0.matmul_kernel,"a",@progbits
	.sectionflags	@""
	.align	4
.nv.constant0.matmul_kernel:
	.zero		608


//--------------------- SYMBOLS --------------------------

	.type		.nv.reservedSmem.offset0,@object
	.size		.nv.reservedSmem.offset0,0x4
